// auto-generated by cutlass_sweep.gemm — config: {"arch": "sm_90", "cluster_m": 8, "cluster_n": 1, "dtype": "fp32", "dtype_b": "fp32", "layout": "nt", "stages": 0, "tile_k": 32, "tile_m": 256, "tile_n": 64}
#include "cutlass/cutlass.h"
#include "cutlass/gemm/collective/collective_builder.hpp"
#include "cutlass/gemm/device/gemm_universal_adapter.h"
#include "cutlass/gemm/kernel/gemm_universal.hpp"
#include "cutlass/epilogue/collective/collective_builder.hpp"

using ElemA = float;
using ElemB = float;
using ElemCD = float;
using Acc  = float;
using TileShape    = cute::Shape<cute::_256, cute::_64, cute::_32>;
using ClusterShape = cute::Shape<cute::_8, cute::_1, cute::_1>;

using CollectiveEpilogue = typename cutlass::epilogue::collective::CollectiveBuilder<
    cutlass::arch::Sm90, cutlass::arch::OpClassTensorOp,
    TileShape, ClusterShape,
    cutlass::epilogue::collective::EpilogueTileAuto,
    Acc, Acc,
    ElemCD, cutlass::layout::RowMajor, 128 / cutlass::sizeof_bits<ElemCD>::value,
    ElemCD, cutlass::layout::RowMajor, 128 / cutlass::sizeof_bits<ElemCD>::value,
    cutlass::epilogue::collective::EpilogueScheduleAuto
  >::CollectiveOp;

using CollectiveMainloop = typename cutlass::gemm::collective::CollectiveBuilder<
    cutlass::arch::Sm90, cutlass::arch::OpClassTensorOp,
    ElemA, cutlass::layout::RowMajor, 128 / cutlass::sizeof_bits<ElemA>::value,
    ElemB, cutlass::layout::ColumnMajor, 128 / cutlass::sizeof_bits<ElemB>::value,
    Acc,
    TileShape, ClusterShape,
    cutlass::gemm::collective::StageCountAutoCarveout<static_cast<int>(sizeof(typename CollectiveEpilogue::SharedStorage))>,
    cutlass::gemm::collective::KernelScheduleAuto
  >::CollectiveOp;

using GemmKernel = cutlass::gemm::kernel::GemmUniversal<
    cute::Shape<int,int,int,int>,
    CollectiveMainloop,
    CollectiveEpilogue
>;
using Gemm = cutlass::gemm::device::GemmUniversalAdapter<GemmKernel>;

// Force the device kernel symbol into the cubin without needing a host main.
auto* _anchor = &cutlass::device_kernel<GemmKernel>;


// ===== COMPILED SASS (sm_90a) =====

	.target	sm_90a

	.elftype	@"ET_EXEC"


//--------------------- .note.nv.tkinfo           --------------------------
	.section	.note.nv.tkinfo,"",@"SHT_NOTE"
	.sectionflags	@"SHF_NOTE_NV_TKINFO"
	.tkinfo
        /*0018*/ 	.word	0x00000002
        /*0030*/ 	.string	""
        /*0030*/ 	.string	"ptxas"
        /*0030*/ 	.string	"Cuda compilation tools, release 13.0, V13.0.88"
        /*0030*/ 	.string	"Build cuda_13.0.r13.0/compiler.36424714_0"
        /*0030*/ 	.string	"-arch sm_90a -m 64 "



//--------------------- .note.nv.cuinfo           --------------------------
	.section	.note.nv.cuinfo,"",@"SHT_NOTE"
	.sectionflags	@"SHF_NOTE_NV_CUINFO"
        /*0018*/ 	.short	0x0002
        /*001a*/ 	.short	0x005a
        /*001c*/ 	.short	0x0082
	.zero		2


//--------------------- .nv.info                  --------------------------
	.section	.nv.info,"",@"SHT_CUDA_INFO"
	.align	4


	//----- nvinfo : EIATTR_REGCOUNT
	.align		4
        /*0000*/ 	.byte	0x04, 0x2f
        /*0002*/ 	.short	(.L_15 - .L_14)
	.align		4
.L_14:
        /*0004*/ 	.word	index@(_ZN7cutlass13device_kernelINS_4gemm6kernel13GemmUniversalIN4cute5tupleIJiiiiEEENS1_10collective13CollectiveMmaINS1_34MainloopSm90TmaGmmaWarpSpecializedILi5ENS5_IJNS4_1CILi8EEENSA_ILi1EEESC_EEENS1_35KernelTmaWarpSpecializedCooperativeEEENS5_IJNSA_ILi256EEENSA_ILi64EEENSA_ILi32EEEEEEfNS5_IJlSC_lEEEfSK_NS4_8TiledMMAINS4_8MMA_AtomIJNS4_4SM904GMMA29MMA_64x64x8_F32TF32TF32_SS_TNILNSO_7ScaleInE1ELSQ_1EEEEEENS4_6LayoutINS5_IJNSA_ILi2EEESC_SC_EEENS5_IJSC_NSA_ILi0EEESW_EEEEENS5_IJNS4_10UnderscoreESZ_SZ_EEEEENS4_13SM90_TMA_LOADENS4_14ComposedLayoutINS4_7SwizzleILi3ELi4ELi3EEENS4_18smem_ptr_flag_bitsILi32EEENST_INS5_IJSB_SI_EEENS5_IJSI_SC_EEEEEEEvNS4_8identityENS4_23SM90_TMA_LOAD_MULTICASTES1B_vS1C_EENS_8epilogue10collective6detail29Sm90TmaWarpSpecializedAdapterINS1G_15DefaultEpilogueIfSK_SK_NS1F_6thread17LinearCombinationIfLi1EffLNS1K_9ScaleType4KindE0ELNS_15FloatRoundStyleE2EfEENS1_15EpilogueDefaultEEEEEvvEEEEvNT_6ParamsE)
        /*0008*/ 	.word	0x000000a8


	//----- nvinfo : EIATTR_FRAME_SIZE
	.align		4
.L_15:
        /*000c*/ 	.byte	0x04, 0x11
        /*000e*/ 	.short	(.L_17 - .L_16)
	.align		4
.L_16:
        /*0010*/ 	.word	index@(_ZN7cutlass13device_kernelINS_4gemm6kernel13GemmUniversalIN4cute5tupleIJiiiiEEENS1_10collective13CollectiveMmaINS1_34MainloopSm90TmaGmmaWarpSpecializedILi5ENS5_IJNS4_1CILi8EEENSA_ILi1EEESC_EEENS1_35KernelTmaWarpSpecializedCooperativeEEENS5_IJNSA_ILi256EEENSA_ILi64EEENSA_ILi32EEEEEEfNS5_IJlSC_lEEEfSK_NS4_8TiledMMAINS4_8MMA_AtomIJNS4_4SM904GMMA29MMA_64x64x8_F32TF32TF32_SS_TNILNSO_7ScaleInE1ELSQ_1EEEEEENS4_6LayoutINS5_IJNSA_ILi2EEESC_SC_EEENS5_IJSC_NSA_ILi0EEESW_EEEEENS5_IJNS4_10UnderscoreESZ_SZ_EEEEENS4_13SM90_TMA_LOADENS4_14ComposedLayoutINS4_7SwizzleILi3ELi4ELi3EEENS4_18smem_ptr_flag_bitsILi32EEENST_INS5_IJSB_SI_EEENS5_IJSI_SC_EEEEEEEvNS4_8identityENS4_23SM90_TMA_LOAD_MULTICASTES1B_vS1C_EENS_8epilogue10collective6detail29Sm90TmaWarpSpecializedAdapterINS1G_15DefaultEpilogueIfSK_SK_NS1F_6thread17LinearCombinationIfLi1EffLNS1K_9ScaleType4KindE0ELNS_15FloatRoundStyleE2EfEENS1_15EpilogueDefaultEEEEEvvEEEEvNT_6ParamsE)
        /*0014*/ 	.word	0x00000000


	//----- nvinfo : EIATTR_MIN_STACK_SIZE
	.align		4
.L_17:
        /*0018*/ 	.byte	0x04, 0x12
        /*001a*/ 	.short	(.L_19 - .L_18)
	.align		4
.L_18:
        /*001c*/ 	.word	index@(_ZN7cutlass13device_kernelINS_4gemm6kernel13GemmUniversalIN4cute5tupleIJiiiiEEENS1_10collective13CollectiveMmaINS1_34MainloopSm90TmaGmmaWarpSpecializedILi5ENS5_IJNS4_1CILi8EEENSA_ILi1EEESC_EEENS1_35KernelTmaWarpSpecializedCooperativeEEENS5_IJNSA_ILi256EEENSA_ILi64EEENSA_ILi32EEEEEEfNS5_IJlSC_lEEEfSK_NS4_8TiledMMAINS4_8MMA_AtomIJNS4_4SM904GMMA29MMA_64x64x8_F32TF32TF32_SS_TNILNSO_7ScaleInE1ELSQ_1EEEEEENS4_6LayoutINS5_IJNSA_ILi2EEESC_SC_EEENS5_IJSC_NSA_ILi0EEESW_EEEEENS5_IJNS4_10UnderscoreESZ_SZ_EEEEENS4_13SM90_TMA_LOADENS4_14ComposedLayoutINS4_7SwizzleILi3ELi4ELi3EEENS4_18smem_ptr_flag_bitsILi32EEENST_INS5_IJSB_SI_EEENS5_IJSI_SC_EEEEEEEvNS4_8identityENS4_23SM90_TMA_LOAD_MULTICASTES1B_vS1C_EENS_8epilogue10collective6detail29Sm90TmaWarpSpecializedAdapterINS1G_15DefaultEpilogueIfSK_SK_NS1F_6thread17LinearCombinationIfLi1EffLNS1K_9ScaleType4KindE0ELNS_15FloatRoundStyleE2EfEENS1_15EpilogueDefaultEEEEEvvEEEEvNT_6ParamsE)
        /*0020*/ 	.word	0x00000000
.L_19:


//--------------------- .nv.compat                --------------------------
	.section	.nv.compat,"",@"SHT_CUDA_COMPAT_INFO"
	.align	4
        /*0000*/ 	.byte	0x02, 0x09, 0x01, 0x00, 0x02, 0x02, 0x04, 0x00, 0x02, 0x05, 0x05, 0x00, 0x03, 0x07, 0x01, 0x01
        /*0010*/ 	.byte	0x02, 0x03, 0x01, 0x00, 0x02, 0x06, 0x01, 0x00, 0x04, 0x0b, 0x08, 0x00, 0x00, 0x00, 0x00, 0x00
        /*0020*/ 	.byte	0x00, 0x00, 0x00, 0x00


//--------------------- .nv.info._ZN7cutlass13device_kernelINS_4gemm6kernel13GemmUniversalIN4cute5tupleIJiiiiEEENS1_10collective13CollectiveMmaINS1_34MainloopSm90TmaGmmaWarpSpecializedILi5ENS5_IJNS4_1CILi8EEENSA_ILi1EEESC_EEENS1_35KernelTmaWarpSpecializedCooperativeEEENS5_IJNSA_ILi256EEENSA_ILi64EEENSA_ILi32EEEEEEfNS5_IJlSC_lEEEfSK_NS4_8TiledMMAINS4_8MMA_AtomIJNS4_4SM904GMMA29MMA_64x64x8_F32TF32TF32_SS_TNILNSO_7ScaleInE1ELSQ_1EEEEEENS4_6LayoutINS5_IJNSA_ILi2EEESC_SC_EEENS5_IJSC_NSA_ILi0EEESW_EEEEENS5_IJNS4_10UnderscoreESZ_SZ_EEEEENS4_13SM90_TMA_LOADENS4_14ComposedLayoutINS4_7SwizzleILi3ELi4ELi3EEENS4_18smem_ptr_flag_bitsILi32EEENST_INS5_IJSB_SI_EEENS5_IJSI_SC_EEEEEEEvNS4_8identityENS4_23SM90_TMA_LOAD_MULTICASTES1B_vS1C_EENS_8epilogue10collective6detail29Sm90TmaWarpSpecializedAdapterINS1G_15DefaultEpilogueIfSK_SK_NS1F_6thread17LinearCombinationIfLi1EffLNS1K_9ScaleType4KindE0ELNS_15FloatRoundStyleE2EfEENS1_15EpilogueDefaultEEEEEvvEEEEvNT_6ParamsE --------------------------
	.section	.nv.info._ZN7cutlass13device_kernelINS_4gemm6kernel13GemmUniversalIN4cute5tupleIJiiiiEEENS1_10collective13CollectiveMmaINS1_34MainloopSm90TmaGmmaWarpSpecializedILi5ENS5_IJNS4_1CILi8EEENSA_ILi1EEESC_EEENS1_35KernelTmaWarpSpecializedCooperativeEEENS5_IJNSA_ILi256EEENSA_ILi64EEENSA_ILi32EEEEEEfNS5_IJlSC_lEEEfSK_NS4_8TiledMMAINS4_8MMA_AtomIJNS4_4SM904GMMA29MMA_64x64x8_F32TF32TF32_SS_TNILNSO_7ScaleInE1ELSQ_1EEEEEENS4_6LayoutINS5_IJNSA_ILi2EEESC_SC_EEENS5_IJSC_NSA_ILi0EEESW_EEEEENS5_IJNS4_10UnderscoreESZ_SZ_EEEEENS4_13SM90_TMA_LOADENS4_14ComposedLayoutINS4_7SwizzleILi3ELi4ELi3EEENS4_18smem_ptr_flag_bitsILi32EEENST_INS5_IJSB_SI_EEENS5_IJSI_SC_EEEEEEEvNS4_8identityENS4_23SM90_TMA_LOAD_MULTICASTES1B_vS1C_EENS_8epilogue10collective6detail29Sm90TmaWarpSpecializedAdapterINS1G_15DefaultEpilogueIfSK_SK_NS1F_6thread17LinearCombinationIfLi1EffLNS1K_9ScaleType4KindE0ELNS_15FloatRoundStyleE2EfEENS1_15EpilogueDefaultEEEEEvvEEEEvNT_6ParamsE,"",@"SHT_CUDA_INFO"
	.sectionflags	@""
	.align	4


	//----- nvinfo : EIATTR_CUDA_API_VERSION
	.align		4
        /*0000*/ 	.byte	0x04, 0x37
        /*0002*/ 	.short	(.L_21 - .L_20)
.L_20:
        /*0004*/ 	.word	0x00000082


	//----- nvinfo : EIATTR_KPARAM_INFO
	.align		4
.L_21:
        /*0008*/ 	.byte	0x04, 0x17
        /*000a*/ 	.short	(.L_23 - .L_22)
.L_22:
        /*000c*/ 	.word	0x00000000
        /*0010*/ 	.short	0x0000
        /*0012*/ 	.short	0x0070
        /*0014*/ 	.byte	0x00, 0xf0, 0x01, 0x10


	//----- nvinfo : EIATTR_SPARSE_MMA_MASK
	.align		4
.L_23:
        /*0018*/ 	.byte	0x03, 0x50
        /*001a*/ 	.short	0x0000


	//----- nvinfo : EIATTR_MAXREG_COUNT
	.align		4
        /*001c*/ 	.byte	0x03, 0x1b
        /*001e*/ 	.short	0x00a8


	//----- nvinfo : EIATTR_NUM_BARRIERS
	.align		4
        /*0020*/ 	.byte	0x02, 0x4c
        /*0022*/ 	.byte	0x01
	.zero		1


	//----- nvinfo : EIATTR_EXTERNS
	.align		4
        /*0024*/ 	.byte	0x04, 0x0f
        /*0026*/ 	.short	(.L_25 - .L_24)


	//   ....[0]....
	.align		4
.L_24:
        /*0028*/ 	.word	index@(__assertfail)


	//----- nvinfo : EIATTR_MERCURY_ISA_VERSION
	.align		4
.L_25:
        /*002c*/ 	.byte	0x03, 0x5f
        /*002e*/ 	.short	0x0101


	//----- nvinfo : EIATTR_INT_WARP_WIDE_INSTR_OFFSETS
	.align		4
        /*0030*/ 	.byte	0x04, 0x31
        /*0032*/ 	.short	(.L_27 - .L_26)


	//   ....[0]....
.L_26:
        /*0034*/ 	.word	0x000004e0


	//   ....[1]....
        /*0038*/ 	.word	0x000004f0


	//   ....[2]....
        /*003c*/ 	.word	0x00000670


	//----- nvinfo : EIATTR_COOP_GROUP_MASK_REGIDS
	.align		4
.L_27:
        /*0040*/ 	.byte	0x04, 0x29
        /*0042*/ 	.short	(.L_29 - .L_28)


	//   ....[0]....
.L_28:
        /*0044*/ 	.word	0xffffffff


	//   ....[1]....
        /*0048*/ 	.word	0xffffffff


	//   ....[2]....
        /*004c*/ 	.word	0xffffffff


	//   ....[3]....
        /*0050*/ 	.word	0xffffffff


	//   ....[4]....
        /*0054*/ 	.word	0xffffffff


	//   ....[5]....
        /*0058*/ 	.word	0xffffffff


	//----- nvinfo : EIATTR_COOP_GROUP_INSTR_OFFSETS
	.align		4
.L_29:
        /*005c*/ 	.byte	0x04, 0x28
        /*005e*/ 	.short	(.L_31 - .L_30)


	//   ....[0]....
.L_30:
        /*0060*/ 	.word	0x00000060


	//   ....[1]....
        /*0064*/ 	.word	0x00000070


	//   ....[2]....
        /*0068*/ 	.word	0x00000130


	//   ....[3]....
        /*006c*/ 	.word	0x00000310


	//   ....[4]....
        /*0070*/ 	.word	0x00000810


	//   ....[5]....
        /*0074*/ 	.word	0x00001260


	//----- nvinfo : EIATTR_REG_RECONFIG
	.align		4
.L_31:
        /*0078*/ 	.byte	0x01, 0x54
	.zero		2


	//----- nvinfo : EIATTR_SYSCALL_OFFSETS
	.align		4
        /*007c*/ 	.byte	0x04, 0x46
        /*007e*/ 	.short	(.L_33 - .L_32)


	//   ....[0]....
.L_32:
        /*0080*/ 	.word	0x00001420


	//----- nvinfo : EIATTR_MBARRIER_INSTR_OFFSETS
	.align		4
.L_33:
        /*0084*/ 	.byte	0x04, 0x39
        /*0086*/ 	.short	(.L_35 - .L_34)


	//   ....[0]....
.L_34:
        /*0088*/ 	.word	0x00000260
        /*008c*/ 	.word	0x000000ff
        /*0090*/ 	.word	0x00000000
        /*0094*/ 	.short	0x0100
        /*0096*/ 	.byte	0x08
	.zero		1


	//   ....[1]....
        /*0098*/ 	.word	0x00000270
        /*009c*/ 	.word	0x000000ff
        /*00a0*/ 	.word	0x00000028
        /*00a4*/ 	.short	0x0100
        /*00a6*/ 	.byte	0x08
	.zero		1


	//   ....[2]....
        /*00a8*/ 	.word	0x00000280
        /*00ac*/ 	.word	0x000000ff
        /*00b0*/ 	.word	0x00000008
        /*00b4*/ 	.short	0x0100
        /*00b6*/ 	.byte	0x08
	.zero		1


	//   ....[3]....
        /*00b8*/ 	.word	0x00000290
        /*00bc*/ 	.word	0x000000ff
        /*00c0*/ 	.word	0x00000030
        /*00c4*/ 	.short	0x0100
        /*00c6*/ 	.byte	0x08
	.zero		1


	//   ....[4]....
        /*00c8*/ 	.word	0x000002a0
        /*00cc*/ 	.word	0x000000ff
        /*00d0*/ 	.word	0x00000010
        /*00d4*/ 	.short	0x0100
        /*00d6*/ 	.byte	0x08
	.zero		1


	//   ....[5]....
        /*00d8*/ 	.word	0x000002b0
        /*00dc*/ 	.word	0x000000ff
        /*00e0*/ 	.word	0x00000038
        /*00e4*/ 	.short	0x0100
        /*00e6*/ 	.byte	0x08
	.zero		1


	//   ....[6]....
        /*00e8*/ 	.word	0x000002c0
        /*00ec*/ 	.word	0x000000ff
        /*00f0*/ 	.word	0x00000018
        /*00f4*/ 	.short	0x0100
        /*00f6*/ 	.byte	0x08
	.zero		1


	//   ....[7]....
        /*00f8*/ 	.word	0x000002d0
        /*00fc*/ 	.word	0x000000ff
        /*0100*/ 	.word	0x00000040
        /*0104*/ 	.short	0x0100
        /*0106*/ 	.byte	0x08
	.zero		1


	//   ....[8]....
        /*0108*/ 	.word	0x000002e0
        /*010c*/ 	.word	0x000000ff
        /*0110*/ 	.word	0x00000020
        /*0114*/ 	.short	0x0100
        /*0116*/ 	.byte	0x08
	.zero		1


	//   ....[9]....
        /*0118*/ 	.word	0x000002f0
        /*011c*/ 	.word	0x000000ff
        /*0120*/ 	.word	0x00000048
        /*0124*/ 	.short	0x0100
        /*0126*/ 	.byte	0x08
	.zero		1


	//   ....[10]....
        /*0128*/ 	.word	0x00000700
        /*012c*/ 	.word	0x000000ff
        /*0130*/ 	.word	0x00000060
        /*0134*/ 	.short	0x0100
        /*0136*/ 	.byte	0x06
	.zero		1


	//   ....[11]....
        /*0138*/ 	.word	0x00000790
        /*013c*/ 	.word	0x000000ff
        /*0140*/ 	.word	0x00000068
        /*0144*/ 	.short	0x0100
        /*0146*/ 	.byte	0x06
	.zero		1


	//   ....[12]....
        /*0148*/ 	.word	0x000014e0
        /*014c*/ 	.word	0x00000003
        /*0150*/ 	.word	0x00000000
        /*0154*/ 	.short	0x010a
        /*0156*/ 	.byte	0x3f
	.zero		1


	//   ....[13]....
        /*0158*/ 	.word	0x00001520
        /*015c*/ 	.word	0x00000003
        /*0160*/ 	.word	0x00000000
        /*0164*/ 	.short	0x010a
        /*0166*/ 	.byte	0x3f
	.zero		1


	//   ....[14]....
        /*0168*/ 	.word	0x00001a70
        /*016c*/ 	.word	0x00000005
        /*0170*/ 	.word	0x00000000
        /*0174*/ 	.short	0x010a
        /*0176*/ 	.byte	0x3f
	.zero		1


	//   ....[15]....
        /*0178*/ 	.word	0x00001ab0
        /*017c*/ 	.word	0x00000005
        /*0180*/ 	.word	0x00000000
        /*0184*/ 	.short	0x010a
        /*0186*/ 	.byte	0x3f
	.zero		1


	//   ....[16]....
        /*0188*/ 	.word	0x00001e90
        /*018c*/ 	.word	0x00000005
        /*0190*/ 	.word	0x00000000
        /*0194*/ 	.short	0x0101
        /*0196*/ 	.byte	0x3f
	.zero		1


	//   ....[17]....
        /*0198*/ 	.word	0x000020b0
        /*019c*/ 	.word	0x00000003
        /*01a0*/ 	.word	0x00000000
        /*01a4*/ 	.short	0x0101
        /*01a6*/ 	.byte	0x3f
	.zero		1


	//   ....[18]....
        /*01a8*/ 	.word	0x00007000
        /*01ac*/ 	.word	0x00000017
        /*01b0*/ 	.word	0x00000028
        /*01b4*/ 	.short	0x010a
        /*01b6*/ 	.byte	0x3f
	.zero		1


	//   ....[19]....
        /*01b8*/ 	.word	0x00007370
        /*01bc*/ 	.word	0x00000003
        /*01c0*/ 	.word	0x00000068
        /*01c4*/ 	.short	0x0101
        /*01c6*/ 	.byte	0x3f
	.zero		1


	//   ....[20]....
        /*01c8*/ 	.word	0x00007ad0
        /*01cc*/ 	.word	0x00000007
        /*01d0*/ 	.word	0x00000000
        /*01d4*/ 	.short	0x010a
        /*01d6*/ 	.byte	0x3f
	.zero		1


	//   ....[21]....
        /*01d8*/ 	.word	0x00007b50
        /*01dc*/ 	.word	0x00000008
        /*01e0*/ 	.word	0x00000000
        /*01e4*/ 	.short	0x010a
        /*01e6*/ 	.byte	0x3f
	.zero		1


	//   ....[22]....
        /*01e8*/ 	.word	0x00007be0
        /*01ec*/ 	.word	0x00000009
        /*01f0*/ 	.word	0x00000000
        /*01f4*/ 	.short	0x010a
        /*01f6*/ 	.byte	0x3f
	.zero		1


	//   ....[23]....
        /*01f8*/ 	.word	0x00007c70
        /*01fc*/ 	.word	0x00000006
        /*0200*/ 	.word	0x00000000
        /*0204*/ 	.short	0x010a
        /*0206*/ 	.byte	0x3f
	.zero		1


	//   ....[24]....
        /*0208*/ 	.word	0x00007d00
        /*020c*/ 	.word	0x00000003
        /*0210*/ 	.word	0x00000000
        /*0214*/ 	.short	0x010a
        /*0216*/ 	.byte	0x3f
	.zero		1


	//   ....[25]....
        /*0218*/ 	.word	0x00007d60
        /*021c*/ 	.word	0x00000003
        /*0220*/ 	.word	0x00000000
        /*0224*/ 	.short	0x010a
        /*0226*/ 	.byte	0x3f
	.zero		1


	//   ....[26]....
        /*0228*/ 	.word	0x00007db0
        /*022c*/ 	.word	0x00000005
        /*0230*/ 	.word	0x00000000
        /*0234*/ 	.short	0x010a
        /*0236*/ 	.byte	0x3f
	.zero		1


	//   ....[27]....
        /*0238*/ 	.word	0x00007e80
        /*023c*/ 	.word	0x00000017
        /*0240*/ 	.word	0x00000028
        /*0244*/ 	.short	0x010a
        /*0246*/ 	.byte	0x3f
	.zero		1


	//   ....[28]....
        /*0248*/ 	.word	0x00007f50
        /*024c*/ 	.word	0x00000007
        /*0250*/ 	.word	0x00000000
        /*0254*/ 	.short	0x010a
        /*0256*/ 	.byte	0x3f
	.zero		1


	//   ....[29]....
        /*0258*/ 	.word	0x00007fa0
        /*025c*/ 	.word	0x00000008
        /*0260*/ 	.word	0x00000000
        /*0264*/ 	.short	0x010a
        /*0266*/ 	.byte	0x3f
	.zero		1


	//   ....[30]....
        /*0268*/ 	.word	0x00007ff0
        /*026c*/ 	.word	0x00000009
        /*0270*/ 	.word	0x00000000
        /*0274*/ 	.short	0x010a
        /*0276*/ 	.byte	0x3f
	.zero		1


	//   ....[31]....
        /*0278*/ 	.word	0x00008040
        /*027c*/ 	.word	0x00000006
        /*0280*/ 	.word	0x00000000
        /*0284*/ 	.short	0x010a
        /*0286*/ 	.byte	0x3f
	.zero		1


	//----- nvinfo : EIATTR_NUM_MBARRIERS
	.align		4
.L_35:
        /*0288*/ 	.byte	0x03, 0x38
        /*028a*/ 	.short	0x000c


	//----- nvinfo : EIATTR_EXIT_INSTR_OFFSETS
	.align		4
        /*028c*/ 	.byte	0x04, 0x1c
        /*028e*/ 	.short	(.L_37 - .L_36)


	//   ....[0]....
.L_36:
        /*0290*/ 	.word	0x00000980


	//   ....[1]....
        /*0294*/ 	.word	0x00001190


	//   ....[2]....
        /*0298*/ 	.word	0x00006710


	//   ....[3]....
        /*029c*/ 	.word	0x00006c70


	//   ....[4]....
        /*02a0*/ 	.word	0x00007d50


	//----- nvinfo : EIATTR_MAX_THREADS
	.align		4
.L_37:
        /*02a4*/ 	.byte	0x04, 0x05
        /*02a6*/ 	.short	(.L_39 - .L_38)
.L_38:
        /*02a8*/ 	.word	0x00000180
        /*02ac*/ 	.word	0x00000001
        /*02b0*/ 	.word	0x00000001


	//----- nvinfo : EIATTR_CRS_STACK_SIZE
	.align		4
.L_39:
        /*02b4*/ 	.byte	0x04, 0x1e
        /*02b6*/ 	.short	(.L_41 - .L_40)
.L_40:
        /*02b8*/ 	.word	0x00000000


	//----- nvinfo : EIATTR_CBANK_PARAM_SIZE
	.align		4
.L_41:
        /*02bc*/ 	.byte	0x03, 0x19
        /*02be*/ 	.short	0x0470


	//----- nvinfo : EIATTR_PARAM_CBANK
	.align		4
        /*02c0*/ 	.byte	0x04, 0x0a
        /*02c2*/ 	.short	(.L_43 - .L_42)
	.align		4
.L_42:
        /*02c4*/ 	.word	index@(.nv.constant0._ZN7cutlass13device_kernelINS_4gemm6kernel13GemmUniversalIN4cute5tupleIJiiiiEEENS1_10collective13CollectiveMmaINS1_34MainloopSm90TmaGmmaWarpSpecializedILi5ENS5_IJNS4_1CILi8EEENSA_ILi1EEESC_EEENS1_35KernelTmaWarpSpecializedCooperativeEEENS5_IJNSA_ILi256EEENSA_ILi64EEENSA_ILi32EEEEEEfNS5_IJlSC_lEEEfSK_NS4_8TiledMMAINS4_8MMA_AtomIJNS4_4SM904GMMA29MMA_64x64x8_F32TF32TF32_SS_TNILNSO_7ScaleInE1ELSQ_1EEEEEENS4_6LayoutINS5_IJNSA_ILi2EEESC_SC_EEENS5_IJSC_NSA_ILi0EEESW_EEEEENS5_IJNS4_10UnderscoreESZ_SZ_EEEEENS4_13SM90_TMA_LOADENS4_14ComposedLayoutINS4_7SwizzleILi3ELi4ELi3EEENS4_18smem_ptr_flag_bitsILi32EEENST_INS5_IJSB_SI_EEENS5_IJSI_SC_EEEEEEEvNS4_8identityENS4_23SM90_TMA_LOAD_MULTICASTES1B_vS1C_EENS_8epilogue10collective6detail29Sm90TmaWarpSpecializedAdapterINS1G_15DefaultEpilogueIfSK_SK_NS1F_6thread17LinearCombinationIfLi1EffLNS1K_9ScaleType4KindE0ELNS_15FloatRoundStyleE2EfEENS1_15EpilogueDefaultEEEEEvvEEEEvNT_6ParamsE)
        /*02c8*/ 	.short	0x0210
        /*02ca*/ 	.short	0x0470


	//----- nvinfo : EIATTR_SW_WAR
	.align		4
.L_43:
        /*02cc*/ 	.byte	0x04, 0x36
        /*02ce*/ 	.short	(.L_45 - .L_44)
.L_44:
        /*02d0*/ 	.word	0x00000008
.L_45:


//--------------------- .nv.callgraph             --------------------------
	.section	.nv.callgraph,"",@"SHT_CUDA_CALLGRAPH"
	.align	4
	.sectionentsize	8
	.align		4
        /*0000*/ 	.word	0x00000000
	.align		4
        /*0004*/ 	.word	0xffffffff
	.align		4
        /*0008*/ 	.word	index@(_ZN7cutlass13device_kernelINS_4gemm6kernel13GemmUniversalIN4cute5tupleIJiiiiEEENS1_10collective13CollectiveMmaINS1_34MainloopSm90TmaGmmaWarpSpecializedILi5ENS5_IJNS4_1CILi8EEENSA_ILi1EEESC_EEENS1_35KernelTmaWarpSpecializedCooperativeEEENS5_IJNSA_ILi256EEENSA_ILi64EEENSA_ILi32EEEEEEfNS5_IJlSC_lEEEfSK_NS4_8TiledMMAINS4_8MMA_AtomIJNS4_4SM904GMMA29MMA_64x64x8_F32TF32TF32_SS_TNILNSO_7ScaleInE1ELSQ_1EEEEEENS4_6LayoutINS5_IJNSA_ILi2EEESC_SC_EEENS5_IJSC_NSA_ILi0EEESW_EEEEENS5_IJNS4_10UnderscoreESZ_SZ_EEEEENS4_13SM90_TMA_LOADENS4_14ComposedLayoutINS4_7SwizzleILi3ELi4ELi3EEENS4_18smem_ptr_flag_bitsILi32EEENST_INS5_IJSB_SI_EEENS5_IJSI_SC_EEEEEEEvNS4_8identityENS4_23SM90_TMA_LOAD_MULTICASTES1B_vS1C_EENS_8epilogue10collective6detail29Sm90TmaWarpSpecializedAdapterINS1G_15DefaultEpilogueIfSK_SK_NS1F_6thread17LinearCombinationIfLi1EffLNS1K_9ScaleType4KindE0ELNS_15FloatRoundStyleE2EfEENS1_15EpilogueDefaultEEEEEvvEEEEvNT_6ParamsE)
	.align		4
        /*000c*/ 	.word	index@(__assertfail)
	.align		4
        /*0010*/ 	.word	0x00000000
	.align		4
        /*0014*/ 	.word	0xfffffffe
	.align		4
        /*0018*/ 	.word	0x00000000
	.align		4
        /*001c*/ 	.word	0xfffffffd
	.align		4
        /*0020*/ 	.word	0x00000000
	.align		4
        /*0024*/ 	.word	0xfffffffc


//--------------------- .nv.constant4             --------------------------
	.section	.nv.constant4,"a",@progbits
	.align	8
	.align		8
.nv.constant4:
        /*0000*/ 	.dword	__assertfail
	.align		8
        /*0008*/ 	.dword	__unnamed_1
	.align		8
        /*0010*/ 	.dword	_ZN40_INTERNAL_5d4dbc47_4_k_cu_da99c84a_168464cuda3std3__45__cpo5beginE
	.align		8
        /*0018*/ 	.dword	_ZN40_INTERNAL_5d4dbc47_4_k_cu_da99c84a_168464cuda3std3__45__cpo3endE
	.align		8
        /*0020*/ 	.dword	_ZN40_INTERNAL_5d4dbc47_4_k_cu_da99c84a_168464cuda3std3__45__cpo6cbeginE
	.align		8
        /*0028*/ 	.dword	_ZN40_INTERNAL_5d4dbc47_4_k_cu_da99c84a_168464cuda3std3__45__cpo4cendE
	.align		8
        /*0030*/ 	.dword	_ZN40_INTERNAL_5d4dbc47_4_k_cu_da99c84a_168464cuda3std3__442_GLOBAL__N__5d4dbc47_4_k_cu_da99c84a_168466ignoreE
	.align		8
        /*0038*/ 	.dword	_ZN40_INTERNAL_5d4dbc47_4_k_cu_da99c84a_168464cuda3std3__419piecewise_constructE
	.align		8
        /*0040*/ 	.dword	_ZN40_INTERNAL_5d4dbc47_4_k_cu_da99c84a_168464cuda3std3__48in_placeE
	.align		8
        /*0048*/ 	.dword	_ZN40_INTERNAL_5d4dbc47_4_k_cu_da99c84a_168464cuda3std6ranges3__45__cpo4swapE
	.align		8
        /*0050*/ 	.dword	_ZN40_INTERNAL_5d4dbc47_4_k_cu_da99c84a_168464cuda3std6ranges3__45__cpo9iter_moveE
	.align		8
        /*0058*/ 	.dword	_ZN40_INTERNAL_5d4dbc47_4_k_cu_da99c84a_168464cute7productE
	.align		8
        /*0060*/ 	.dword	_ZN40_INTERNAL_5d4dbc47_4_k_cu_da99c84a_168464cute1_E
	.align		8
        /*0068*/ 	.dword	$str$22
	.align		8
        /*0070*/ 	.dword	$str$23


//--------------------- .text._ZN7cutlass13device_kernelINS_4gemm6kernel13GemmUniversalIN4cute5tupleIJiiiiEEENS1_10collective13CollectiveMmaINS1_34MainloopSm90TmaGmmaWarpSpecializedILi5ENS5_IJNS4_1CILi8EEENSA_ILi1EEESC_EEENS1_35KernelTmaWarpSpecializedCooperativeEEENS5_IJNSA_ILi256EEENSA_ILi64EEENSA_ILi32EEEEEEfNS5_IJlSC_lEEEfSK_NS4_8TiledMMAINS4_8MMA_AtomIJNS4_4SM904GMMA29MMA_64x64x8_F32TF32TF32_SS_TNILNSO_7ScaleInE1ELSQ_1EEEEEENS4_6LayoutINS5_IJNSA_ILi2EEESC_SC_EEENS5_IJSC_NSA_ILi0EEESW_EEEEENS5_IJNS4_10UnderscoreESZ_SZ_EEEEENS4_13SM90_TMA_LOADENS4_14ComposedLayoutINS4_7SwizzleILi3ELi4ELi3EEENS4_18smem_ptr_flag_bitsILi32EEENST_INS5_IJSB_SI_EEENS5_IJSI_SC_EEEEEEEvNS4_8identityENS4_23SM90_TMA_LOAD_MULTICASTES1B_vS1C_EENS_8epilogue10collective6detail29Sm90TmaWarpSpecializedAdapterINS1G_15DefaultEpilogueIfSK_SK_NS1F_6thread17LinearCombinationIfLi1EffLNS1K_9ScaleType4KindE0ELNS_15FloatRoundStyleE2EfEENS1_15EpilogueDefaultEEEEEvvEEEEvNT_6ParamsE --------------------------
	.section	.text._ZN7cutlass13device_kernelINS_4gemm6kernel13GemmUniversalIN4cute5tupleIJiiiiEEENS1_10collective13CollectiveMmaINS1_34MainloopSm90TmaGmmaWarpSpecializedILi5ENS5_IJNS4_1CILi8EEENSA_ILi1EEESC_EEENS1_35KernelTmaWarpSpecializedCooperativeEEENS5_IJNSA_ILi256EEENSA_ILi64EEENSA_ILi32EEEEEEfNS5_IJlSC_lEEEfSK_NS4_8TiledMMAINS4_8MMA_AtomIJNS4_4SM904GMMA29MMA_64x64x8_F32TF32TF32_SS_TNILNSO_7ScaleInE1ELSQ_1EEEEEENS4_6LayoutINS5_IJNSA_ILi2EEESC_SC_EEENS5_IJSC_NSA_ILi0EEESW_EEEEENS5_IJNS4_10UnderscoreESZ_SZ_EEEEENS4_13SM90_TMA_LOADENS4_14ComposedLayoutINS4_7SwizzleILi3ELi4ELi3EEENS4_18smem_ptr_flag_bitsILi32EEENST_INS5_IJSB_SI_EEENS5_IJSI_SC_EEEEEEEvNS4_8identityENS4_23SM90_TMA_LOAD_MULTICASTES1B_vS1C_EENS_8epilogue10collective6detail29Sm90TmaWarpSpecializedAdapterINS1G_15DefaultEpilogueIfSK_SK_NS1F_6thread17LinearCombinationIfLi1EffLNS1K_9ScaleType4KindE0ELNS_15FloatRoundStyleE2EfEENS1_15EpilogueDefaultEEEEEvvEEEEvNT_6ParamsE,"ax",@progbits
	.align	128
.text._ZN7cutlass13device_kernelINS_4gemm6kernel13GemmUniversalIN4cute5tupleIJiiiiEEENS1_10collective13CollectiveMmaINS1_34MainloopSm90TmaGmmaWarpSpecializedILi5ENS5_IJNS4_1CILi8EEENSA_ILi1EEESC_EEENS1_35KernelTmaWarpSpecializedCooperativeEEENS5_IJNSA_ILi256EEENSA_ILi64EEENSA_ILi32EEEEEEfNS5_IJlSC_lEEEfSK_NS4_8TiledMMAINS4_8MMA_AtomIJNS4_4SM904GMMA29MMA_64x64x8_F32TF32TF32_SS_TNILNSO_7ScaleInE1ELSQ_1EEEEEENS4_6LayoutINS5_IJNSA_ILi2EEESC_SC_EEENS5_IJSC_NSA_ILi0EEESW_EEEEENS5_IJNS4_10UnderscoreESZ_SZ_EEEEENS4_13SM90_TMA_LOADENS4_14ComposedLayoutINS4_7SwizzleILi3ELi4ELi3EEENS4_18smem_ptr_flag_bitsILi32EEENST_INS5_IJSB_SI_EEENS5_IJSI_SC_EEEEEEEvNS4_8identityENS4_23SM90_TMA_LOAD_MULTICASTES1B_vS1C_EENS_8epilogue10collective6detail29Sm90TmaWarpSpecializedAdapterINS1G_15DefaultEpilogueIfSK_SK_NS1F_6thread17LinearCombinationIfLi1EffLNS1K_9ScaleType4KindE0ELNS_15FloatRoundStyleE2EfEENS1_15EpilogueDefaultEEEEEvvEEEEvNT_6ParamsE:
        .type           _ZN7cutlass13device_kernelINS_4gemm6kernel13GemmUniversalIN4cute5tupleIJiiiiEEENS1_10collective13CollectiveMmaINS1_34MainloopSm90TmaGmmaWarpSpecializedILi5ENS5_IJNS4_1CILi8EEENSA_ILi1EEESC_EEENS1_35KernelTmaWarpSpecializedCooperativeEEENS5_IJNSA_ILi256EEENSA_ILi64EEENSA_ILi32EEEEEEfNS5_IJlSC_lEEEfSK_NS4_8TiledMMAINS4_8MMA_AtomIJNS4_4SM904GMMA29MMA_64x64x8_F32TF32TF32_SS_TNILNSO_7ScaleInE1ELSQ_1EEEEEENS4_6LayoutINS5_IJNSA_ILi2EEESC_SC_EEENS5_IJSC_NSA_ILi0EEESW_EEEEENS5_IJNS4_10UnderscoreESZ_SZ_EEEEENS4_13SM90_TMA_LOADENS4_14ComposedLayoutINS4_7SwizzleILi3ELi4ELi3EEENS4_18smem_ptr_flag_bitsILi32EEENST_INS5_IJSB_SI_EEENS5_IJSI_SC_EEEEEEEvNS4_8identityENS4_23SM90_TMA_LOAD_MULTICASTES1B_vS1C_EENS_8epilogue10collective6detail29Sm90TmaWarpSpecializedAdapterINS1G_15DefaultEpilogueIfSK_SK_NS1F_6thread17LinearCombinationIfLi1EffLNS1K_9ScaleType4KindE0ELNS_15FloatRoundStyleE2EfEENS1_15EpilogueDefaultEEEEEvvEEEEvNT_6ParamsE,@function
        .size           _ZN7cutlass13device_kernelINS_4gemm6kernel13GemmUniversalIN4cute5tupleIJiiiiEEENS1_10collective13CollectiveMmaINS1_34MainloopSm90TmaGmmaWarpSpecializedILi5ENS5_IJNS4_1CILi8EEENSA_ILi1EEESC_EEENS1_35KernelTmaWarpSpecializedCooperativeEEENS5_IJNSA_ILi256EEENSA_ILi64EEENSA_ILi32EEEEEEfNS5_IJlSC_lEEEfSK_NS4_8TiledMMAINS4_8MMA_AtomIJNS4_4SM904GMMA29MMA_64x64x8_F32TF32TF32_SS_TNILNSO_7ScaleInE1ELSQ_1EEEEEENS4_6LayoutINS5_IJNSA_ILi2EEESC_SC_EEENS5_IJSC_NSA_ILi0EEESW_EEEEENS5_IJNS4_10UnderscoreESZ_SZ_EEEEENS4_13SM90_TMA_LOADENS4_14ComposedLayoutINS4_7SwizzleILi3ELi4ELi3EEENS4_18smem_ptr_flag_bitsILi32EEENST_INS5_IJSB_SI_EEENS5_IJSI_SC_EEEEEEEvNS4_8identityENS4_23SM90_TMA_LOAD_MULTICASTES1B_vS1C_EENS_8epilogue10collective6detail29Sm90TmaWarpSpecializedAdapterINS1G_15DefaultEpilogueIfSK_SK_NS1F_6thread17LinearCombinationIfLi1EffLNS1K_9ScaleType4KindE0ELNS_15FloatRoundStyleE2EfEENS1_15EpilogueDefaultEEEEEvvEEEEvNT_6ParamsE,(.L_x_199 - _ZN7cutlass13device_kernelINS_4gemm6kernel13GemmUniversalIN4cute5tupleIJiiiiEEENS1_10collective13CollectiveMmaINS1_34MainloopSm90TmaGmmaWarpSpecializedILi5ENS5_IJNS4_1CILi8EEENSA_ILi1EEESC_EEENS1_35KernelTmaWarpSpecializedCooperativeEEENS5_IJNSA_ILi256EEENSA_ILi64EEENSA_ILi32EEEEEEfNS5_IJlSC_lEEEfSK_NS4_8TiledMMAINS4_8MMA_AtomIJNS4_4SM904GMMA29MMA_64x64x8_F32TF32TF32_SS_TNILNSO_7ScaleInE1ELSQ_1EEEEEENS4_6LayoutINS5_IJNSA_ILi2EEESC_SC_EEENS5_IJSC_NSA_ILi0EEESW_EEEEENS5_IJNS4_10UnderscoreESZ_SZ_EEEEENS4_13SM90_TMA_LOADENS4_14ComposedLayoutINS4_7SwizzleILi3ELi4ELi3EEENS4_18smem_ptr_flag_bitsILi32EEENST_INS5_IJSB_SI_EEENS5_IJSI_SC_EEEEEEEvNS4_8identityENS4_23SM90_TMA_LOAD_MULTICASTES1B_vS1C_EENS_8epilogue10collective6detail29Sm90TmaWarpSpecializedAdapterINS1G_15DefaultEpilogueIfSK_SK_NS1F_6thread17LinearCombinationIfLi1EffLNS1K_9ScaleType4KindE0ELNS_15FloatRoundStyleE2EfEENS1_15EpilogueDefaultEEEEEvvEEEEvNT_6ParamsE)
        .other          _ZN7cutlass13device_kernelINS_4gemm6kernel13GemmUniversalIN4cute5tupleIJiiiiEEENS1_10collective13CollectiveMmaINS1_34MainloopSm90TmaGmmaWarpSpecializedILi5ENS5_IJNS4_1CILi8EEENSA_ILi1EEESC_EEENS1_35KernelTmaWarpSpecializedCooperativeEEENS5_IJNSA_ILi256EEENSA_ILi64EEENSA_ILi32EEEEEEfNS5_IJlSC_lEEEfSK_NS4_8TiledMMAINS4_8MMA_AtomIJNS4_4SM904GMMA29MMA_64x64x8_F32TF32TF32_SS_TNILNSO_7ScaleInE1ELSQ_1EEEEEENS4_6LayoutINS5_IJNSA_ILi2EEESC_SC_EEENS5_IJSC_NSA_ILi0EEESW_EEEEENS5_IJNS4_10UnderscoreESZ_SZ_EEEEENS4_13SM90_TMA_LOADENS4_14ComposedLayoutINS4_7SwizzleILi3ELi4ELi3EEENS4_18smem_ptr_flag_bitsILi32EEENST_INS5_IJSB_SI_EEENS5_IJSI_SC_EEEEEEEvNS4_8identityENS4_23SM90_TMA_LOAD_MULTICASTES1B_vS1C_EENS_8epilogue10collective6detail29Sm90TmaWarpSpecializedAdapterINS1G_15DefaultEpilogueIfSK_SK_NS1F_6thread17LinearCombinationIfLi1EffLNS1K_9ScaleType4KindE0ELNS_15FloatRoundStyleE2EfEENS1_15EpilogueDefaultEEEEEvvEEEEvNT_6ParamsE,@"STO_CUDA_ENTRY STV_DEFAULT"
_ZN7cutlass13device_kernelINS_4gemm6kernel13GemmUniversalIN4cute5tupleIJiiiiEEENS1_10collective13CollectiveMmaINS1_34MainloopSm90TmaGmmaWarpSpecializedILi5ENS5_IJNS4_1CILi8EEENSA_ILi1EEESC_EEENS1_35KernelTmaWarpSpecializedCooperativeEEENS5_IJNSA_ILi256EEENSA_ILi64EEENSA_ILi32EEEEEEfNS5_IJlSC_lEEEfSK_NS4_8TiledMMAINS4_8MMA_AtomIJNS4_4SM904GMMA29MMA_64x64x8_F32TF32TF32_SS_TNILNSO_7ScaleInE1ELSQ_1EEEEEENS4_6LayoutINS5_IJNSA_ILi2EEESC_SC_EEENS5_IJSC_NSA_ILi0EEESW_EEEEENS5_IJNS4_10UnderscoreESZ_SZ_EEEEENS4_13SM90_TMA_LOADENS4_14ComposedLayoutINS4_7SwizzleILi3ELi4ELi3EEENS4_18smem_ptr_flag_bitsILi32EEENST_INS5_IJSB_SI_EEENS5_IJSI_SC_EEEEEEEvNS4_8identityENS4_23SM90_TMA_LOAD_MULTICASTES1B_vS1C_EENS_8epilogue10collective6detail29Sm90TmaWarpSpecializedAdapterINS1G_15DefaultEpilogueIfSK_SK_NS1F_6thread17LinearCombinationIfLi1EffLNS1K_9ScaleType4KindE0ELNS_15FloatRoundStyleE2EfEENS1_15EpilogueDefaultEEEEEvvEEEEvNT_6ParamsE:
[----:B------:R-:W0:Y:S01]  /*0000*/  LDC R1, c[0x0][0x28] ;  /* 0x00000a00ff017b82 */ /* 0x000e220000000800 */
[----:B------:R-:W1:Y:S01]  /*0010*/  S2R R18, SR_TID.X ;  /* 0x0000000000127919 */ /* 0x000e620000002100 */
[----:B------:R-:W-:Y:S01]  /*0020*/  ELECT P0, URZ, PT ;  /* 0x00000000003f782f */ /* 0x000fe20003800000 */
[----:B------:R-:W-:Y:S01]  /*0030*/  BSSY B0, `(.L_x_0) ;  /* 0x000000f000007945 */ /* 0x000fe20003800000 */
[--C-:B-1----:R-:W-:Y:S02]  /*0040*/  SHF.R.U32.HI R0, RZ, 0x5, R18.reuse ;  /* 0x00000005ff007819 */ /* 0x102fe40000011612 */
[----:B------:R-:W-:-:S03]  /*0050*/  SHF.R.U32.HI R3, RZ, 0x7, R18 ;  /* 0x00000007ff037819 */ /* 0x000fc60000011612 */
[----:B------:R-:W1:Y:S04]  /*0060*/  SHFL.IDX PT, R2, R0, RZ, 0x1f ;  /* 0x00001fff00027589 */ /* 0x000e6800000e0000 */
[----:B------:R2:W3:Y:S01]  /*0070*/  SHFL.IDX PT, R5, R3, RZ, 0x1f ;  /* 0x00001fff03057589 */ /* 0x0004e200000e0000 */
[----:B-1----:R-:W-:-:S13]  /*0080*/  ISETP.NE.OR P0, PT, R2, RZ, !P0 ;  /* 0x000000ff0200720c */ /* 0x002fda0004705670 */
[----:B0-23--:R-:W-:Y:S05]  /*0090*/  @P0 BRA `(.L_x_1) ;  /* 0x0000000000200947 */ /* 0x00dfea0003800000 */
[----:B------:R-:W-:Y:S02]  /*00a0*/  ULDC.64 UR4, c[0x0][0x198] ;  /* 0x0000660000047ab9 */ /* 0x000fe40000000a00 */
[----:B------:R-:W-:Y:S02]  /*00b0*/  UIADD3 UR6, UP0, UR4, 0xf0, URZ ;  /* 0x000000f004067890 */ /* 0x000fe4000ff1e03f */
[----:B------:R-:W-:Y:S02]  /*00c0*/  UIADD3 UR4, UP1, UR4, 0x1f0, URZ ;  /* 0x000001f004047890 */ /* 0x000fe4000ff3e03f */
[----:B------:R-:W-:Y:S02]  /*00d0*/  UIADD3.X UR7, URZ, UR5, URZ, UP0, !UPT ;  /* 0x000000053f077290 */ /* 0x000fe400087fe43f */
[----:B------:R-:W-:-:S07]  /*00e0*/  UIADD3.X UR5, URZ, UR5, URZ, UP1, !UPT ;  /* 0x000000053f057290 */ /* 0x000fce0008ffe43f */
[----:B------:R0:W-:Y:S02]  /*00f0*/  UTMACCTL.PF [UR6] ;  /* 0x00000000060079b9 */ /* 0x0001e40008040000 */
[----:B------:R0:W-:Y:S02]  /*0100*/  UTMACCTL.PF [UR4] ;  /* 0x00000000040079b9 */ /* 0x0001e40008040000 */
[----:B0-----:R-:W-:Y:S01]  /*0110*/  NOP ;  /* 0x0000000000007918 */ /* 0x001fe20000000000 */
.L_x_1:
[----:B------:R-:W-:Y:S05]  /*0120*/  BSYNC B0 ;  /* 0x0000000000007941 */ /* 0x000fea0003800000 */
.L_x_0:
[----:B------:R-:W0:Y:S01]  /*0130*/  SHFL.IDX PT, R3, R0, RZ, 0x1f ;  /* 0x00001fff00037589 */ /* 0x000e2200000e0000 */
[----:B------:R-:W-:-:S04]  /*0140*/  SHF.R.S32.HI R7, RZ, 0x1f, R18 ;  /* 0x0000001fff077819 */ /* 0x000fc80000011412 */
[----:B------:R-:W-:-:S04]  /*0150*/  LEA.HI R7, R7, R18, RZ, 0x7 ;  /* 0x0000001207077211 */ /* 0x000fc800078f38ff */
[----:B------:R-:W-:Y:S02]  /*0160*/  LOP3.LUT R7, R7, 0xffffff80, RZ, 0xc0, !PT ;  /* 0xffffff8007077812 */ /* 0x000fe400078ec0ff */
[----:B0-----:R-:W-:-:S13]  /*0170*/  ISETP.NE.AND P0, PT, R3, RZ, PT ;  /* 0x000000ff0300720c */ /* 0x001fda0003f05270 */
[----:B------:R-:W-:Y:S05]  /*0180*/  @P0 BRA `(.L_x_2) ;  /* 0x0000000000600947 */ /* 0x000fea0003800000 */
[----:B------:R-:W0:Y:S01]  /*0190*/  S2UR UR8, SR_CgaCtaId ;  /* 0x00000000000879c3 */ /* 0x000e220000008800 */
[----:B------:R-:W-:Y:S01]  /*01a0*/  UMOV UR4, 0x400 ;  /* 0x0000040000047882 */ /* 0x000fe20000000000 */
[----:B------:R-:W-:Y:S01]  /*01b0*/  UMOV UR5, 0x1 ;  /* 0x0000000100057882 */ /* 0x000fe20000000000 */
[----:B------:R-:W-:Y:S01]  /*01c0*/  UMOV UR6, 0x10 ;  /* 0x0000001000067882 */ /* 0x000fe20000000000 */
[----:B------:R-:W-:Y:S01]  /*01d0*/  ELECT P0, URZ, PT ;  /* 0x00000000003f782f */ /* 0x000fe20003800000 */
[----:B------:R-:W-:-:S04]  /*01e0*/  UIADD3 UR6, -UR6, 0x100000, URZ ;  /* 0x0010000006067890 */ /* 0x000fc8000fffe13f */
[----:B------:R-:W-:Y:S02]  /*01f0*/  USHF.L.U32 UR7, UR6, 0xb, URZ ;  /* 0x0000000b06077899 */ /* 0x000fe4000800063f */
[----:B------:R-:W-:Y:S02]  /*0200*/  USHF.L.U32 UR6, UR6, 0x1, URZ ;  /* 0x0000000106067899 */ /* 0x000fe4000800063f */
[----:B0-----:R-:W-:Y:S02]  /*0210*/  ULEA UR8, UR8, UR4, 0x18 ;  /* 0x0000000408087291 */ /* 0x001fe4000f8ec03f */
[----:B------:R-:W-:-:S04]  /*0220*/  UIADD3 UR4, -UR5, 0x100000, URZ ;  /* 0x0010000005047890 */ /* 0x000fc8000fffe13f */
[----:B------:R-:W-:Y:S02]  /*0230*/  USHF.L.U32 UR5, UR4, 0xb, URZ ;  /* 0x0000000b04057899 */ /* 0x000fe4000800063f */
[----:B------:R-:W-:Y:S01]  /*0240*/  USHF.L.U32 UR4, UR4, 0x1, URZ ;  /* 0x0000000104047899 */ /* 0x000fe2000800063f */
[----:B------:R-:W0:Y:S11]  /*0250*/  FENCE.VIEW.ASYNC.S ;  /* 0x00000000000073c6 */ /* 0x000e360000000000 */
[----:B0-----:R0:W1:Y:S01]  /*0260*/  SYNCS.EXCH.64 URZ, [UR8], UR4 ;  /* 0x00000004083f75b2 */ /* 0x0010620008000100 */
[----:B------:R0:W2:Y:S01]  /*0270*/  SYNCS.EXCH.64 URZ, [UR8+0x28], UR6 ;  /* 0x00002806083f75b2 */ /* 0x0000a20008000100 */
[----:B------:R0:W3:Y:S01]  /*0280*/  SYNCS.EXCH.64 URZ, [UR8+0x8], UR4 ;  /* 0x00000804083f75b2 */ /* 0x0000e20008000100 */
[----:B------:R0:W4:Y:S01]  /*0290*/  SYNCS.EXCH.64 URZ, [UR8+0x30], UR6 ;  /* 0x00003006083f75b2 */ /* 0x0001220008000100 */
[----:B------:R0:W0:Y:S01]  /*02a0*/  SYNCS.EXCH.64 URZ, [UR8+0x10], UR4 ;  /* 0x00001004083f75b2 */ /* 0x0000220008000100 */
[----:B------:R0:W0:Y:S01]  /*02b0*/  SYNCS.EXCH.64 URZ, [UR8+0x38], UR6 ;  /* 0x00003806083f75b2 */ /* 0x0000220008000100 */
[----:B------:R0:W0:Y:S01]  /*02c0*/  SYNCS.EXCH.64 URZ, [UR8+0x18], UR4 ;  /* 0x00001804083f75b2 */ /* 0x0000220008000100 */
[----:B------:R0:W0:Y:S01]  /*02d0*/  SYNCS.EXCH.64 URZ, [UR8+0x40], UR6 ;  /* 0x00004006083f75b2 */ /* 0x0000220008000100 */
[----:B------:R0:W0:Y:S01]  /*02e0*/  SYNCS.EXCH.64 URZ, [UR8+0x20], UR4 ;  /* 0x00002004083f75b2 */ /* 0x0000220008000100 */
[----:B------:R0:W0:Y:S01]  /*02f0*/  SYNCS.EXCH.64 URZ, [UR8+0x48], UR6 ;  /* 0x00004806083f75b2 */ /* 0x0000220008000100 */
[----:B------:R-:W-:Y:S01]  /*0300*/  NOP ;  /* 0x0000000000007918 */ /* 0x000fe20000000000 */
.L_x_2:
[----:B------:R-:W5:Y:S01]  /*0310*/  SHFL.IDX PT, R0, R0, RZ, 0x1f ;  /* 0x00001fff00007589 */ /* 0x000f6200000e0000 */
[----:B0-----:R-:W0:Y:S01]  /*0320*/  S2UR UR8, SR_CTAID.X ;  /* 0x00000000000879c3 */ /* 0x001e220000002500 */
[----:B------:R-:W-:Y:S01]  /*0330*/  IMAD.IADD R6, R18, 0x1, -R7 ;  /* 0x0000000112067824 */ /* 0x000fe200078e0a07 */
[----:B------:R-:W-:Y:S01]  /*0340*/  SHF.R.S32.HI R10, RZ, 0x1f, R3 ;  /* 0x0000001fff0a7819 */ /* 0x000fe20000011403 */
[----:B------:R-:W1:Y:S01]  /*0350*/  S2R R4, SR_CTAID.Y ;  /* 0x0000000000047919 */ /* 0x000e620000002600 */
[----:B------:R-:W-:Y:S01]  /*0360*/  ELECT P0, URZ, PT ;  /* 0x00000000003f782f */ /* 0x000fe20003800000 */
[----:B------:R-:W-:Y:S01]  /*0370*/  NOP ;  /* 0x0000000000007918 */ /* 0x000fe20000000000 */
[----:B------:R-:W-:Y:S01]  /*0380*/  SHF.R.S32.HI R7, RZ, 0x1f, R6 ;  /* 0x0000001fff077819 */ /* 0x000fe20000011406 */
[----:B------:R-:W-:Y:S01]  /*0390*/  ULDC UR4, c[0x0][0x150] ;  /* 0x0000540000047ab9 */ /* 0x000fe20000000800 */
[----:B------:R-:W-:Y:S01]  /*03a0*/  LEA.HI R10, R10, R3, RZ, 0x2 ;  /* 0x000000030a0a7211 */ /* 0x000fe200078f10ff */
[----:B------:R-:W2:Y:S01]  /*03b0*/  LDC R9, c[0x0][0x144] ;  /* 0x00005100ff097b82 */ /* 0x000ea20000000800 */
[----:B------:R-:W-:Y:S01]  /*03c0*/  LEA.HI R7, R7, R6, RZ, 0x3 ;  /* 0x0000000607077211 */ /* 0x000fe200078f18ff */
[----:B------:R-:W-:Y:S01]  /*03d0*/  NOP ;  /* 0x0000000000007918 */ /* 0x000fe20000000000 */
[----:B------:R-:W-:Y:S01]  /*03e0*/  LOP3.LUT R10, R10, 0x3ffffffc, RZ, 0xc0, !PT ;  /* 0x3ffffffc0a0a7812 */ /* 0x000fe200078ec0ff */
[----:B------:R-:W-:Y:S01]  /*03f0*/  IMAD.MOV.U32 R23, RZ, RZ, 0x1 ;  /* 0x00000001ff177424 */ /* 0x000fe200078e00ff */
[----:B------:R-:W-:-:S02]  /*0400*/  SHF.R.S32.HI R8, RZ, 0x3, R7 ;  /* 0x00000003ff087819 */ /* 0x000fc40000011407 */
[----:B------:R-:W-:Y:S01]  /*0410*/  SHF.R.S32.HI R7, RZ, 0x1f, R7 ;  /* 0x0000001fff077819 */ /* 0x000fe20000011407 */
[----:B------:R-:W-:Y:S01]  /*0420*/  IMAD.IADD R10, R3, 0x1, -R10 ;  /* 0x00000001030a7824 */ /* 0x000fe200078e0a0a */
[----:B------:R-:W3:Y:S01]  /*0430*/  LDC R12, c[0x0][0x140] ;  /* 0x00005000ff0c7b82 */ /* 0x000ee20000000800 */
[----:B------:R-:W-:Y:S02]  /*0440*/  ISETP.NE.AND P3, PT, R5, RZ, PT ;  /* 0x000000ff0500720c */ /* 0x000fe40003f65270 */
[----:B------:R-:W-:Y:S02]  /*0450*/  LEA.HI R7, R7, R8, RZ, 0x2 ;  /* 0x0000000807077211 */ /* 0x000fe400078f10ff */
[----:B-----5:R-:W-:Y:S02]  /*0460*/  ISETP.NE.OR P0, PT, R0, RZ, !P0 ;  /* 0x000000ff0000720c */ /* 0x020fe40004705670 */
[----:B------:R-:W-:Y:S02]  /*0470*/  LOP3.LUT R7, R7, 0xfffffffc, RZ, 0xc0, !PT ;  /* 0xfffffffc07077812 */ /* 0x000fe400078ec0ff */
[----:B0-----:R-:W-:-:S03]  /*0480*/  I2FP.F32.U32 R0, UR8 ;  /* 0x0000000800007c45 */ /* 0x001fc60008201000 */
[----:B------:R-:W-:Y:S02]  /*0490*/  IMAD.IADD R7, R8, 0x1, -R7 ;  /* 0x0000000108077824 */ /* 0x000fe400078e0a07 */
[----:B------:R-:W-:Y:S01]  /*04a0*/  FMUL R0, R0, UR4 ;  /* 0x0000000400007c20 */ /* 0x000fe20008400000 */
[----:B------:R-:W-:Y:S01]  /*04b0*/  ULDC UR4, c[0x0][0x154] ;  /* 0x0000550000047ab9 */ /* 0x000fe20000000800 */
[----:B------:R-:W-:Y:S01]  /*04c0*/  IMAD R7, R10, 0x4, R7 ;  /* 0x000000040a077824 */ /* 0x000fe200078e0207 */
[----:B-1----:R-:W-:Y:S01]  /*04d0*/  I2FP.F32.U32 R8, R4 ;  /* 0x0000000400087245 */ /* 0x002fe20000201000 */
[----:B------:R-:W-:Y:S01]  /*04e0*/  VOTEU.ALL UP0, P0 ;  /* 0x00000000003f7886 */ /* 0x000fe20000000000 */
[----:B------:R-:W-:Y:S01]  /*04f0*/  VOTEU.ALL UP1, P0 ;  /* 0x00000000003f7886 */ /* 0x000fe20000020000 */
[----:B------:R-:W0:Y:S01]  /*0500*/  F2I.U32.TRUNC.NTZ R0, R0 ;  /* 0x0000000000007305 */ /* 0x000e22000020f000 */
[C---:B------:R-:W-:Y:S02]  /*0510*/  IMAD.SHL.U32 R22, R7.reuse, 0x4, RZ ;  /* 0x0000000407167824 */ /* 0x040fe400078e00ff */
[----:B------:R-:W-:Y:S01]  /*0520*/  FMUL R10, R8, UR4 ;  /* 0x00000004080a7c20 */ /* 0x000fe20008400000 */
[----:B------:R-:W1:Y:S01]  /*0530*/  @!UP0 S2UR UR7, SR_CgaCtaId ;  /* 0x00000000000789c3 */ /* 0x000e620000008800 */
[----:B------:R-:W-:Y:S01]  /*0540*/  UMOV UR4, 0x20 ;  /* 0x0000002000047882 */ /* 0x000fe20000000000 */
[----:B------:R-:W-:Y:S01]  /*0550*/  @!UP0 UMOV UR6, 0x400 ;  /* 0x0000040000068882 */ /* 0x000fe20000000000 */
[----:B------:R-:W-:Y:S01]  /*0560*/  LOP3.LUT R22, R7, 0xc, R22, 0x78, !PT ;  /* 0x0000000c07167812 */ /* 0x000fe200078e7816 */
[----:B------:R-:W-:-:S04]  /*0570*/  @!UP0 UIADD3 UR4, -UR4, 0x100000, URZ ;  /* 0x0010000004048890 */ /* 0x000fc8000fffe13f */
[----:B------:R-:W-:Y:S02]  /*0580*/  @!UP0 USHF.L.U32 UR5, UR4, 0xb, URZ ;  /* 0x0000000b04058899 */ /* 0x000fe4000800063f */
[----:B------:R-:W-:Y:S01]  /*0590*/  @!UP0 USHF.L.U32 UR4, UR4, 0x1, URZ ;  /* 0x0000000104048899 */ /* 0x000fe2000800063f */
[----:B------:R-:W5:Y:S01]  /*05a0*/  F2I.U32.TRUNC.NTZ R10, R10 ;  /* 0x0000000a000a7305 */ /* 0x000f62000020f000 */
[----:B---3--:R-:W-:Y:S02]  /*05b0*/  ISETP.EQ.U32.AND P2, PT, R12, 0x1, PT ;  /* 0x000000010c00780c */ /* 0x008fe40003f42070 */
[----:B------:R-:W-:Y:S01]  /*05c0*/  SHF.R.S32.HI R3, RZ, 0x1f, R22 ;  /* 0x0000001fff037819 */ /* 0x000fe20000011416 */
[----:B------:R-:W3:Y:S01]  /*05d0*/  LDC R7, c[0x0][0x148] ;  /* 0x00005200ff077b82 */ /* 0x000ee20000000800 */
[----:B0-----:R-:W-:Y:S02]  /*05e0*/  IMAD.MOV R14, RZ, RZ, -R0 ;  /* 0x000000ffff0e7224 */ /* 0x001fe400078e0a00 */
[----:B------:R-:W-:-:S02]  /*05f0*/  LEA.HI R8, R3, R22, RZ, 0x3 ;  /* 0x0000001603087211 */ /* 0x000fc400078f18ff */
[----:B--2---:R-:W-:Y:S02]  /*0600*/  IMAD R3, R9, R14, UR8 ;  /* 0x0000000809037e24 */ /* 0x004fe4000f8e020e */
[----:B------:R-:W-:Y:S02]  /*0610*/  LOP3.LUT R11, R8, 0xfffffff8, RZ, 0xc0, !PT ;  /* 0xfffffff8080b7812 */ /* 0x000fe400078ec0ff */
[----:B------:R-:W-:Y:S01]  /*0620*/  SHF.R.S32.HI R9, RZ, 0x1f, R2 ;  /* 0x0000001fff097819 */ /* 0x000fe20000011402 */
[----:B-----5:R-:W-:Y:S02]  /*0630*/  IMAD.MOV R24, RZ, RZ, -R10 ;  /* 0x000000ffff187224 */ /* 0x020fe400078e0a0a */
[----:B------:R-:W-:Y:S01]  /*0640*/  IMAD.IADD R0, R22, 0x1, -R11 ;  /* 0x0000000116007824 */ /* 0x000fe200078e0a0b */
[----:B------:R-:W-:Y:S01]  /*0650*/  LEA.HI R9, R9, R2, RZ, 0x2 ;  /* 0x0000000209097211 */ /* 0x000fe200078f10ff */
[----:B-1----:R-:W-:Y:S01]  /*0660*/  @!UP0 ULEA UR6, UR7, UR6, 0x18 ;  /* 0x0000000607068291 */ /* 0x002fe2000f8ec03f */
[----:B------:R-:W-:-:S02]  /*0670*/  VOTEU.ALL UP0, P0 ;  /* 0x00000000003f7886 */ /* 0x000fc40000000000 */
[----:B------:R-:W-:Y:S02]  /*0680*/  LOP3.LUT R9, R9, 0xfffffffc, RZ, 0xc0, !PT ;  /* 0xfffffffc09097812 */ /* 0x000fe400078ec0ff */
[----:B------:R-:W-:Y:S02]  /*0690*/  ISETP.NE.AND P4, PT, R0, R3, PT ;  /* 0x000000030000720c */ /* 0x000fe40003f85270 */
[----:B------:R-:W-:Y:S01]  /*06a0*/  LOP3.LUT P0, RZ, R6, 0x7, RZ, 0xc0, !PT ;  /* 0x0000000706ff7812 */ /* 0x000fe2000780c0ff */
[----:B------:R-:W-:Y:S01]  /*06b0*/  IMAD.IADD R0, R2, 0x1, -R9 ;  /* 0x0000000102007824 */ /* 0x000fe200078e0a09 */
[----:B------:R-:W-:Y:S01]  /*06c0*/  IADD3 R6, R5, -0x1, RZ ;  /* 0xffffffff05067810 */ /* 0x000fe20007ffe0ff */
[----:B---3--:R-:W-:Y:S01]  /*06d0*/  IMAD R9, R7, R24, R4 ;  /* 0x0000001807097224 */ /* 0x008fe200078e0204 */
[----:B------:R-:W-:Y:S01]  /*06e0*/  ISETP.LT.U32.AND P0, PT, R22, 0x8, !P0 ;  /* 0x000000081600780c */ /* 0x000fe20004701070 */
[----:B------:R-:W0:Y:S02]  /*06f0*/  FENCE.VIEW.ASYNC.S ;  /* 0x00000000000073c6 */ /* 0x000e240000000000 */
[----:B0-----:R0:W1:Y:S01]  /*0700*/  @!UP0 SYNCS.EXCH.64 URZ, [UR6+0x60], UR4 ;  /* 0x00006004063f85b2 */ /* 0x0010620008000100 */
[----:B------:R-:W-:-:S02]  /*0710*/  ISETP.NE.AND P1, PT, R0, 0x3, PT ;  /* 0x000000030000780c */ /* 0x000fc40003f25270 */
[----:B------:R-:W-:Y:S02]  /*0720*/  ISETP.GE.U32.AND P6, PT, R6, 0x2, PT ;  /* 0x000000020600780c */ /* 0x000fe40003fc6070 */
[----:B------:R-:W-:Y:S02]  /*0730*/  ISETP.EQ.OR P1, PT, R0, RZ, !P1 ;  /* 0x000000ff0000720c */ /* 0x000fe40004f22670 */
[----:B------:R-:W-:Y:S02]  /*0740*/  @P4 SHF.R.S32.HI R8, RZ, 0x3, R8 ;  /* 0x00000003ff084819 */ /* 0x000fe40000011408 */
[----:B------:R-:W-:Y:S02]  /*0750*/  ISETP.EQ.AND P1, PT, R5, RZ, P1 ;  /* 0x000000ff0500720c */ /* 0x000fe40000f22270 */
[----:B------:R-:W-:Y:S02]  /*0760*/  @P4 ISETP.NE.AND P5, PT, R8, R9, PT ;  /* 0x000000090800420c */ /* 0x000fe40003fa5270 */
[----:B------:R-:W-:-:S02]  /*0770*/  SEL R2, RZ, 0x1, !P0 ;  /* 0x00000001ff027807 */ /* 0x000fc40004000000 */
[----:B------:R-:W-:Y:S01]  /*0780*/  @P4 SEL R23, RZ, 0x1, P5 ;  /* 0x00000001ff174807 */ /* 0x000fe20002800000 */
[----:B------:R0:W2:Y:S01]  /*0790*/  @!UP1 SYNCS.EXCH.64 URZ, [UR6+0x68], UR4 ;  /* 0x00006804063f95b2 */ /* 0x0000a20008000100 */
[----:B------:R-:W-:Y:S01]  /*07a0*/  SEL R19, RZ, 0x1, !P1 ;  /* 0x00000001ff137807 */ /* 0x000fe20004800000 */
[----:B------:R-:W-:Y:S01]  /*07b0*/  NOP ;  /* 0x0000000000007918 */ /* 0x000fe20000000000 */
[----:B------:R-:W-:Y:S02]  /*07c0*/  LOP3.LUT R23, R23, R2, RZ, 0xc0, !PT ;  /* 0x0000000217177212 */ /* 0x000fe400078ec0ff */
[----:B------:R-:W-:Y:S01]  /*07d0*/  SEL R19, R19, 0x2, P6 ;  /* 0x0000000213137807 */ /* 0x000fe20003000000 */
[----:B0-----:R-:W-:Y:S06]  /*07e0*/  @!P2 BRA `(.L_x_3) ;  /* 0x000000000008a947 */ /* 0x001fec0003800000 */
[----:B-12-4-:R-:W-:Y:S01]  /*07f0*/  UCGABAR_ARV ;  /* 0x00000000000079c7 */ /* 0x016fe20008000000 */
[----:B------:R-:W-:Y:S05]  /*0800*/  BRA `(.L_x_4) ;  /* 0x0000000000047947 */ /* 0x000fea0003800000 */
.L_x_3:
[----:B-12-4-:R-:W-:Y:S01]  /*0810*/  NOP ;  /* 0x0000000000007918 */ /* 0x016fe20000000000 */
.L_x_4:
[----:B------:R-:W0:Y:S01]  /*0820*/  LDC R2, c[0x0][0x65c] ;  /* 0x00019700ff027b82 */ /* 0x000e220000000800 */
[----:B------:R-:W-:Y:S01]  /*0830*/  LOP3.LUT R5, R5, 0xfffff7ff, RZ, 0xc0, !PT ;  /* 0xfffff7ff05057812 */ /* 0x000fe200078ec0ff */
[----:B------:R-:W-:Y:S02]  /*0840*/  IMAD.U32 R8, RZ, RZ, UR8 ;  /* 0x00000008ff087e24 */ /* 0x000fe4000f8e00ff */
[----:B------:R-:W-:Y:S01]  /*0850*/  IMAD.MOV.U32 R9, RZ, RZ, RZ ;  /* 0x000000ffff097224 */ /* 0x000fe200078e00ff */
[----:B0-----:R-:W-:-:S13]  /*0860*/  ISETP.NE.AND P1, PT, R2, 0x1, PT ;  /* 0x000000010200780c */ /* 0x001fda0003f25270 */
[----:B------:R-:W0:Y:S01]  /*0870*/  @P1 LDC R17, c[0x0][0x10] ;  /* 0x00000400ff111b82 */ /* 0x000e220000000800 */
[----:B------:R-:W-:Y:S01]  /*0880*/  @P1 LOP3.LUT R5, R5, 0x800, RZ, 0xfc, !PT ;  /* 0x0000080005051812 */ /* 0x000fe200078efcff */
[----:B------:R-:W-:Y:S02]  /*0890*/  @P1 IMAD.MOV.U32 R5, RZ, RZ, RZ ;  /* 0x000000ffff051224 */ /* 0x000fe400078e00ff */
[----:B------:R-:W-:-:S04]  /*08a0*/  @P1 IMAD.MOV.U32 R13, RZ, RZ, RZ ;  /* 0x000000ffff0d1224 */ /* 0x000fc800078e00ff */
[----:B------:R-:W1:Y:S01]  /*08b0*/  @!P1 LDC R11, c[0x0][0xc] ;  /* 0x00000300ff0b9b82 */ /* 0x000e620000000800 */
[----:B0-----:R-:W-:-:S04]  /*08c0*/  @P1 IMAD.WIDE.U32 R16, R17, UR8, R4 ;  /* 0x0000000811101c25 */ /* 0x001fc8000f8e0004 */
[----:B------:R-:W-:Y:S02]  /*08d0*/  @P1 IMAD.IADD R17, R17, 0x1, R13 ;  /* 0x0000000111111824 */ /* 0x000fe400078e020d */
[----:B-1----:R-:W-:-:S04]  /*08e0*/  @!P1 IMAD.WIDE.U32 R8, R4, R11, R8 ;  /* 0x0000000b04089225 */ /* 0x002fc800078e0008 */
[----:B------:R-:W-:Y:S02]  /*08f0*/  @!P1 IMAD.MOV.U32 R16, RZ, RZ, R8 ;  /* 0x000000ffff109224 */ /* 0x000fe400078e0008 */
[----:B------:R-:W-:Y:S01]  /*0900*/  @!P1 IMAD.MOV.U32 R17, RZ, RZ, R9 ;  /* 0x000000ffff119224 */ /* 0x000fe200078e0009 */
[----:B------:R-:W-:Y:S06]  /*0910*/  @!P2 BRA `(.L_x_5) ;  /* 0x00000000000ca947 */ /* 0x000fec0003800000 */
[----:B------:R-:W-:Y:S01]  /*0920*/  UCGABAR_WAIT ;  /* 0x0000000000007dc7 */ /* 0x000fe20008000000 */
[----:B------:R-:W-:Y:S01]  /*0930*/  CCTL.IVALL ;  /* 0x00000000ff00798f */ /* 0x000fe20002000000 */
[----:B------:R-:W-:Y:S05]  /*0940*/  BRA `(.L_x_6) ;  /* 0x0000000000047947 */ /* 0x000fea0003800000 */
.L_x_5:
[----:B------:R-:W-:Y:S06]  /*0950*/  BAR.SYNC.DEFER_BLOCKING 0x0 ;  /* 0x0000000000007b1d */ /* 0x000fec0000010000 */
.L_x_6:
[----:B------:R-:W-:Y:S05]  /*0960*/  @!P3 BRA `(.L_x_7) ;  /* 0x0000005c006cb947 */ /* 0x000fea0003800000 */
[----:B------:R-:W-:-:S13]  /*0970*/  ISETP.GT.U32.AND P0, PT, R6, 0x1, PT ;  /* 0x000000010600780c */ /* 0x000fda0003f04070 */
[----:B------:R-:W-:Y:S05]  /*0980*/  @P0 EXIT ;  /* 0x000000000000094d */ /* 0x000fea0003800000 */
[----:B------:R-:W-:Y:S01]  /*0990*/  ULDC.64 UR4, c[0x0][0x650] ;  /* 0x0001940000047ab9 */ /* 0x000fe20000000a00 */
[----:B------:R-:W-:Y:S01]  /*09a0*/  PRMT R0, RZ, 0x7610, R0 ;  /* 0x00007610ff007816 */ /* 0x000fe20000000000 */
[----:B------:R-:W-:Y:S01]  /*09b0*/  IMAD.MOV.U32 R94, RZ, RZ, -0x1 ;  /* 0xffffffffff5e7424 */ /* 0x000fe200078e00ff */
[----:B------:R-:W-:Y:S01]  /*09c0*/  ISETP.GE.U32.AND P0, PT, R16, UR4, PT ;  /* 0x0000000410007c0c */ /* 0x000fe2000bf06070 */
[----:B------:R-:W-:Y:S02]  /*09d0*/  IMAD.MOV.U32 R92, RZ, RZ, -0x1 ;  /* 0xffffffffff5c7424 */ /* 0x000fe400078e00ff */
[----:B------:R-:W-:Y:S01]  /*09e0*/  IMAD.MOV.U32 R89, RZ, RZ, -0x1 ;  /* 0xffffffffff597424 */ /* 0x000fe200078e00ff */
[----:B------:R-:W-:-:S13]  /*09f0*/  ISETP.GE.U32.AND.EX P0, PT, R17, UR5, PT, P0 ;  /* 0x0000000511007c0c */ /* 0x000fda000bf06100 */
[----:B------:R-:W-:Y:S05]  /*0a00*/  @P0 BRA `(.L_x_8) ;  /* 0x0000000400280947 */ /* 0x000fea0003800000 */
[----:B------:R-:W0:Y:S01]  /*0a10*/  LDC.64 R20, c[0x0][0x628] ;  /* 0x00018a00ff147b82 */ /* 0x000e220000000a00 */
[----:B------:R-:W-:Y:S01]  /*0a20*/  MOV R8, R16 ;  /* 0x0000001000087202 */ /* 0x000fe20000000f00 */
[----:B------:R-:W-:-:S06]  /*0a30*/  IMAD.MOV.U32 R9, RZ, RZ, R17 ;  /* 0x000000ffff097224 */ /* 0x000fcc00078e0011 */
[----:B------:R-:W1:Y:S08]  /*0a40*/  LDC R0, c[0x0][0x630] ;  /* 0x00018c00ff007b82 */ /* 0x000e700000000800 */
[----:B------:R-:W2:Y:S01]  /*0a50*/  LDC.64 R26, c[0x0][0x620] ;  /* 0x00018800ff1a7b82 */ /* 0x000ea20000000a00 */
[----:B0-----:R-:W-:-:S04]  /*0a60*/  ISETP.NE.U32.AND P0, PT, R20, RZ, PT ;  /* 0x000000ff1400720c */ /* 0x001fc80003f05070 */
[----:B------:R-:W-:-:S13]  /*0a70*/  ISETP.NE.AND.EX P0, PT, R21, RZ, PT, P0 ;  /* 0x000000ff1500720c */ /* 0x000fda0003f05300 */
[----:B-12---:R-:W-:Y:S05]  /*0a80*/  @!P0 BRA `(.L_x_9) ;  /* 0x0000000000288947 */ /* 0x006fea0003800000 */
[----:B------:R-:W0:Y:S02]  /*0a90*/  LDC R13, c[0x0][0x634] ;  /* 0x00018d00ff0d7b82 */ /* 0x000e240000000800 */
[----:B0-----:R-:W-:-:S05]  /*0aa0*/  IADD3 R13, P0, R16, R13, RZ ;  /* 0x0000000d100d7210 */ /* 0x001fca0007f1e0ff */
[----:B------:R-:W-:-:S04]  /*0ab0*/  IMAD.X R15, RZ, RZ, R17, P0 ;  /* 0x000000ffff0f7224 */ /* 0x000fc800000e0611 */
[----:B------:R-:W-:-:S04]  /*0ac0*/  IMAD.WIDE.U32 R8, R15, R20, RZ ;  /* 0x000000140f087225 */ /* 0x000fc800078e00ff */
[----:B------:R-:W-:-:S04]  /*0ad0*/  IMAD.WIDE.U32 R10, P0, R13, R21, R8 ;  /* 0x000000150d0a7225 */ /* 0x000fc80007800008 */
[----:B------:R-:W-:-:S04]  /*0ae0*/  IMAD.WIDE.U32 R8, R13, R20, RZ ;  /* 0x000000140d087225 */ /* 0x000fc800078e00ff */
[----:B------:R-:W-:Y:S01]  /*0af0*/  IMAD.X R13, RZ, RZ, RZ, P0 ;  /* 0x000000ffff0d7224 */ /* 0x000fe200000e06ff */
[----:B------:R-:W-:Y:S01]  /*0b00*/  IADD3 RZ, P0, R9, R10, RZ ;  /* 0x0000000a09ff7210 */ /* 0x000fe20007f1e0ff */
[----:B------:R-:W-:-:S04]  /*0b10*/  IMAD.MOV.U32 R12, RZ, RZ, R11 ;  /* 0x000000ffff0c7224 */ /* 0x000fc800078e000b */
[----:B------:R-:W-:-:S08]  /*0b20*/  IMAD.WIDE.U32.X R8, R15, R21, R12, P0 ;  /* 0x000000150f087225 */ /* 0x000fd000000e040c */
.L_x_9:
[----:B------:R-:W0:Y:S01]  /*0b30*/  LDC.64 R20, c[0x0][0x640] ;  /* 0x00019000ff147b82 */ /* 0x000e220000000a00 */
[--C-:B------:R-:W-:Y:S01]  /*0b40*/  SHF.R.U64 R89, R8, R0, R9.reuse ;  /* 0x0000000008597219 */ /* 0x100fe20000001209 */
[----:B------:R-:W-:Y:S01]  /*0b50*/  IMAD R28, R7, R24, R4 ;  /* 0x00000018071c7224 */ /* 0x000fe200078e0204 */
[----:B------:R-:W-:Y:S01]  /*0b60*/  SHF.R.U32.HI R0, RZ, R0, R9 ;  /* 0x00000000ff007219 */ /* 0x000fe20000011609 */
[----:B------:R-:W-:Y:S01]  /*0b70*/  IMAD.MOV.U32 R25, RZ, RZ, 0x1 ;  /* 0x00000001ff197424 */ /* 0x000fe200078e00ff */
[----:B------:R-:W-:-:S03]  /*0b80*/  IADD3 R5, P0, RZ, -R89, RZ ;  /* 0x80000059ff057210 */ /* 0x000fc60007f1e0ff */
[----:B------:R-:W1:Y:S02]  /*0b90*/  LDC R6, c[0x0][0x618] ;  /* 0x00018600ff067b82 */ /* 0x000e640000000800 */
[----:B------:R-:W-:-:S04]  /*0ba0*/  IMAD.X R9, RZ, RZ, ~R0, P0 ;  /* 0x000000ffff097224 */ /* 0x000fc800000e0e00 */
[-C--:B------:R-:W-:Y:S02]  /*0bb0*/  IMAD R0, R9, R26.reuse, RZ ;  /* 0x0000001a09007224 */ /* 0x080fe400078e02ff */
[----:B------:R-:W2:Y:S01]  /*0bc0*/  LDC R11, c[0x0][0x608] ;  /* 0x00018200ff0b7b82 */ /* 0x000ea20000000800 */
[----:B------:R-:W-:-:S04]  /*0bd0*/  IMAD.WIDE.U32 R8, R5, R26, R16 ;  /* 0x0000001a05087225 */ /* 0x000fc800078e0010 */
[----:B------:R-:W-:-:S03]  /*0be0*/  IMAD R5, R5, R27, R0 ;  /* 0x0000001b05057224 */ /* 0x000fc600078e0200 */
[----:B------:R-:W3:Y:S01]  /*0bf0*/  LDC R12, c[0x0][0x658] ;  /* 0x00019600ff0c7b82 */ /* 0x000ee20000000800 */
[----:B0-----:R-:W-:Y:S01]  /*0c00*/  ISETP.NE.U32.AND P0, PT, R20, RZ, PT ;  /* 0x000000ff1400720c */ /* 0x001fe20003f05070 */
[----:B------:R-:W-:Y:S02]  /*0c10*/  IMAD.IADD R5, R9, 0x1, R5 ;  /* 0x0000000109057824 */ /* 0x000fe400078e0205 */
[----:B------:R-:W-:Y:S01]  /*0c20*/  IMAD.MOV.U32 R9, RZ, RZ, -0x1 ;  /* 0xffffffffff097424 */ /* 0x000fe200078e00ff */
[----:B------:R-:W-:-:S03]  /*0c30*/  ISETP.NE.AND.EX P0, PT, R21, RZ, PT, P0 ;  /* 0x000000ff1500720c */ /* 0x000fc60003f05300 */
[----:B------:R-:W0:Y:S01]  /*0c40*/  LDC R15, c[0x0][0x600] ;  /* 0x00018000ff0f7b82 */ /* 0x000e220000000800 */
[-CC-:B-1----:R-:W-:Y:S02]  /*0c50*/  SHF.R.U64 R13, R8, R6.reuse, R5.reuse ;  /* 0x00000006080d7219 */ /* 0x182fe40000001205 */
[----:B------:R-:W-:-:S05]  /*0c60*/  SHF.R.U32.HI R0, RZ, R6, R5 ;  /* 0x00000006ff007219 */ /* 0x000fca0000011605 */
[----:B------:R-:W1:Y:S01]  /*0c70*/  LDC R14, c[0x0][0x648] ;  /* 0x00019200ff0e7b82 */ /* 0x000e620000000800 */
[-CC-:B--2---:R-:W-:Y:S02]  /*0c80*/  SHF.R.U64 R29, R13, R11.reuse, R0.reuse ;  /* 0x0000000b0d1d7219 */ /* 0x184fe40000001200 */
[----:B------:R-:W-:-:S05]  /*0c90*/  SHF.R.U32.HI R5, RZ, R11, R0 ;  /* 0x0000000bff057219 */ /* 0x000fca0000011600 */
[----:B------:R-:W2:Y:S01]  /*0ca0*/  LDC R26, c[0x0][0x638] ;  /* 0x00018e00ff1a7b82 */ /* 0x000ea20000000800 */
[-CC-:B---3--:R-:W-:Y:S02]  /*0cb0*/  SHF.R.U64 R24, R29, R12.reuse, R5.reuse ;  /* 0x0000000c1d187219 */ /* 0x188fe40000001205 */
[-C--:B------:R-:W-:Y:S02]  /*0cc0*/  SHF.L.U32 R0, R9, R12.reuse, RZ ;  /* 0x0000000c09007219 */ /* 0x080fe400000006ff */
[----:B------:R-:W-:Y:S01]  /*0cd0*/  SHF.R.U32.HI R5, RZ, R12, R5 ;  /* 0x0000000cff057219 */ /* 0x000fe20000011605 */
[----:B------:R-:W-:Y:S01]  /*0ce0*/  IMAD.MOV.U32 R4, RZ, RZ, R24 ;  /* 0x000000ffff047224 */ /* 0x000fe200078e0018 */
[----:B------:R-:W-:Y:S01]  /*0cf0*/  LOP3.LUT R10, RZ, R0, RZ, 0x33, !PT ;  /* 0x00000000ff0a7212 */ /* 0x000fe200078e33ff */
[----:B------:R-:W3:Y:S01]  /*0d00*/  LDC R27, c[0x0][0x610] ;  /* 0x00018400ff1b7b82 */ /* 0x000ee20000000800 */
[----:B------:R-:W-:Y:S05]  /*0d10*/  @!P0 BRA `(.L_x_10) ;  /* 0x0000000000288947 */ /* 0x000fea0003800000 */
[----:B------:R-:W4:Y:S02]  /*0d20*/  LDC R9, c[0x0][0x64c] ;  /* 0x00019300ff097b82 */ /* 0x000f240000000800 */
[----:B----4-:R-:W-:-:S05]  /*0d30*/  IADD3 R9, P0, R24, R9, RZ ;  /* 0x0000000918097210 */ /* 0x010fca0007f1e0ff */
[----:B------:R-:W-:-:S04]  /*0d40*/  IMAD.X R11, RZ, RZ, R5, P0 ;  /* 0x000000ffff0b7224 */ /* 0x000fc800000e0605 */
[----:B------:R-:W-:-:S04]  /*0d50*/  IMAD.WIDE.U32 R4, R11, R20, RZ ;  /* 0x000000140b047225 */ /* 0x000fc800078e00ff */
[----:B------:R-:W-:-:S04]  /*0d60*/  IMAD.WIDE.U32 R6, P0, R9, R21, R4 ;  /* 0x0000001509067225 */ /* 0x000fc80007800004 */
[----:B------:R-:W-:Y:S01]  /*0d70*/  IMAD.WIDE.U32 R4, R9, R20, RZ ;  /* 0x0000001409047225 */ /* 0x000fe200078e00ff */
[----:B------:R-:W-:-:S03]  /*0d80*/  IADD3.X R9, RZ, RZ, RZ, P0, !PT ;  /* 0x000000ffff097210 */ /* 0x000fc600007fe4ff */
[----:B------:R-:W-:Y:S01]  /*0d90*/  IMAD.MOV.U32 R8, RZ, RZ, R7 ;  /* 0x000000ffff087224 */ /* 0x000fe200078e0007 */
[----:B------:R-:W-:-:S05]  /*0da0*/  IADD3 RZ, P0, R5, R6, RZ ;  /* 0x0000000605ff7210 */ /* 0x000fca0007f1e0ff */
[----:B------:R-:W-:-:S08]  /*0db0*/  IMAD.WIDE.U32.X R4, R11, R21, R8, P0 ;  /* 0x000000150b047225 */ /* 0x000fd000000e0408 */
.L_x_10:
[----:B-1----:R-:W-:Y:S01]  /*0dc0*/  SHF.R.U64 R4, R4, R14, R5 ;  /* 0x0000000e04047219 */ /* 0x002fe20000001205 */
[----:B0-----:R-:W-:Y:S01]  /*0dd0*/  VIADD R6, R15, 0xffffffff ;  /* 0xffffffff0f067836 */ /* 0x001fe20000000000 */
[----:B------:R-:W-:Y:S02]  /*0de0*/  SHF.L.U32 R0, R25, R12, RZ ;  /* 0x0000000c19007219 */ /* 0x000fe400000006ff */
[----:B------:R-:W-:Y:S01]  /*0df0*/  LOP3.LUT R5, R29, R10, RZ, 0xc0, !PT ;  /* 0x0000000a1d057212 */ /* 0x000fe200078ec0ff */
[----:B------:R-:W-:Y:S01]  /*0e00*/  IMAD.MOV R7, RZ, RZ, -R4 ;  /* 0x000000ffff077224 */ /* 0x000fe200078e0a04 */
[----:B------:R-:W-:Y:S02]  /*0e10*/  SEL R3, R3, R28, !P1 ;  /* 0x0000001c03037207 */ /* 0x000fe40004800000 */
[----:B------:R-:W-:Y:S01]  /*0e20*/  LOP3.LUT R6, R13, R6, RZ, 0xc0, !PT ;  /* 0x000000060d067212 */ /* 0x000fe200078ec0ff */
[----:B------:R-:W-:Y:S02]  /*0e30*/  IMAD R4, R0, R4, R5 ;  /* 0x0000000400047224 */ /* 0x000fe400078e0205 */
[----:B--2---:R-:W-:-:S02]  /*0e40*/  IMAD R0, R7, R26, R24 ;  /* 0x0000001a07007224 */ /* 0x004fc400078e0218 */
[----:B---3--:R-:W-:Y:S02]  /*0e50*/  IMAD R3, R4, R27, R3 ;  /* 0x0000001b04037224 */ /* 0x008fe400078e0203 */
[----:B------:R-:W-:Y:S02]  /*0e60*/  IMAD R94, R0, R15, R6 ;  /* 0x0000000f005e7224 */ /* 0x000fe400078e0206 */
[----:B------:R-:W-:-:S03]  /*0e70*/  IMAD.MOV.U32 R4, RZ, RZ, 0x1 ;  /* 0x00000001ff047424 */ /* 0x000fc600078e00ff */
[----:B------:R-:W-:Y:S02]  /*0e80*/  SEL R92, R94, R3, !P1 ;  /* 0x000000035e5c7207 */ /* 0x000fe40004800000 */
[----:B------:R-:W-:Y:S02]  /*0e90*/  PRMT R0, R4, 0x7610, R0 ;  /* 0x0000761004007816 */ /* 0x000fe40000000000 */
[----:B------:R-:W-:-:S07]  /*0ea0*/  SEL R94, R3, R94, !P1 ;  /* 0x0000005e035e7207 */ /* 0x000fce0004800000 */
.L_x_8:
[----:B------:R-:W-:-:S08]  /*0eb0*/  NOP ;  /* 0x0000000000007918 */ /* 0x000fd00000000000 */
[----:B------:R-:W0:Y:S02]  /*0ec0*/  USETMAXREG.TRY_ALLOC.CTAPOOL UP0, 0xe8 ;  /* 0x000000e8000079c8 */ /* 0x000e240008000600 */
[----:B0-----:R-:W-:-:S13]  /*0ed0*/  PLOP3.LUT P0, PT, PT, PT, UP0, 0x80, 0x0 ;  /* 0x000000000000781c */ /* 0x001fda0003f0f008 */
[----:B------:R-:W-:Y:S05]  /*0ee0*/  @!P0 BRA `(.L_x_8) ;  /* 0xfffffffc00f08947 */ /* 0x000fea000383ffff */
[----:B------:R-:W-:Y:S01]  /*0ef0*/  ULDC.64 UR4, c[0x0][0x598] ;  /* 0x0001660000047ab9 */ /* 0x000fe20000000a00 */
[----:B------:R-:W-:Y:S01]  /*0f00*/  ULDC.64 UR36, c[0x0][0x208] ;  /* 0x0000820000247ab9 */ /* 0x000fe20000000a00 */
[----:B------:R-:W-:-:S04]  /*0f10*/  ISETP.NE.U32.AND P0, PT, RZ, UR4, PT ;  /* 0x00000004ff007c0c */ /* 0x000fc8000bf05070 */
[----:B------:R-:W-:-:S13]  /*0f20*/  ISETP.NE.AND.EX P0, PT, RZ, UR5, PT, P0 ;  /* 0x00000005ff007c0c */ /* 0x000fda000bf05300 */
[----:B------:R-:W-:Y:S05]  /*0f30*/  @!P0 BRA `(.L_x_11) ;  /* 0x00000000001c8947 */ /* 0x000fea0003800000 */
[----:B------:R-:W0:Y:S02]  /*0f40*/  LDC.64 R4, c[0x0][0x598] ;  /* 0x00016600ff047b82 */ /* 0x000e240000000a00 */
[----:B0-----:R-:W2:Y:S02]  /*0f50*/  LDG.E.64 R4, desc[UR36][R4.64] ;  /* 0x0000002404047981 */ /* 0x001ea4000c1e1b00 */
[----:B--2---:R-:W-:-:S04]  /*0f60*/  ISETP.NE.U32.AND P0, PT, R4, RZ, PT ;  /* 0x000000ff0400720c */ /* 0x004fc80003f05070 */
[----:B------:R-:W-:-:S13]  /*0f70*/  ISETP.NE.AND.EX P0, PT, R5, RZ, PT, P0 ;  /* 0x000000ff0500720c */ /* 0x000fda0003f05300 */
[----:B------:R-:W-:Y:S05]  /*0f80*/  @!P0 BRA `(.L_x_11) ;  /* 0x0000000000088947 */ /* 0x000fea0003800000 */
[----:B------:R0:W5:Y:S01]  /*0f90*/  LD.E R88, desc[UR36][R4.64] ;  /* 0x0000002404587980 */ /* 0x000162000c101900 */
[----:B------:R-:W-:Y:S05]  /*0fa0*/  BRA `(.L_x_12) ;  /* 0x0000000000247947 */ /* 0x000fea0003800000 */
.L_x_11:
[----:B------:R-:W-:Y:S02]  /*0fb0*/  ULDC.64 UR4, c[0x0][0x588] ;  /* 0x0001620000047ab9 */ /* 0x000fe40000000a00 */
[----:B------:R-:W-:-:S04]  /*0fc0*/  ISETP.NE.U32.AND P0, PT, RZ, UR4, PT ;  /* 0x00000004ff007c0c */ /* 0x000fc8000bf05070 */
[----:B------:R-:W-:-:S13]  /*0fd0*/  ISETP.NE.AND.EX P0, PT, RZ, UR5, PT, P0 ;  /* 0x00000005ff007c0c */ /* 0x000fda000bf05300 */
[----:B------:R-:W-:Y:S05]  /*0fe0*/  @!P0 BRA `(.L_x_13) ;  /* 0x00000000000c8947 */ /* 0x000fea0003800000 */
[----:B------:R-:W0:Y:S02]  /*0ff0*/  LDC.64 R4, c[0x0][0x588] ;  /* 0x00016200ff047b82 */ /* 0x000e240000000a00 */
[----:B0-----:R1:W5:Y:S01]  /*1000*/  LDG.E R88, desc[UR36][R4.64] ;  /* 0x0000002404587981 */ /* 0x001362000c1e1900 */
[----:B------:R-:W-:Y:S05]  /*1010*/  BRA `(.L_x_12) ;  /* 0x0000000000087947 */ /* 0x000fea0003800000 */
.L_x_13:
[----:B------:R-:W-:Y:S02]  /*1020*/  ULDC UR4, c[0x0][0x580] ;  /* 0x0001600000047ab9 */ /* 0x000fe40000000800 */
[----:B------:R-:W-:-:S07]  /*1030*/  IMAD.U32 R88, RZ, RZ, UR4 ;  /* 0x00000004ff587e24 */ /* 0x000fce000f8e00ff */
.L_x_12:
[----:B------:R-:W-:Y:S02]  /*1040*/  ULDC.64 UR4, c[0x0][0x5a0] ;  /* 0x0001680000047ab9 */ /* 0x000fe40000000a00 */
[----:B------:R-:W-:-:S04]  /*1050*/  ISETP.NE.U32.AND P0, PT, RZ, UR4, PT ;  /* 0x00000004ff007c0c */ /* 0x000fc8000bf05070 */
[----:B------:R-:W-:-:S13]  /*1060*/  ISETP.NE.AND.EX P0, PT, RZ, UR5, PT, P0 ;  /* 0x00000005ff007c0c */ /* 0x000fda000bf05300 */
[----:B------:R-:W-:Y:S05]  /*1070*/  @!P0 BRA `(.L_x_14) ;  /* 0x00000000001c8947 */ /* 0x000fea0003800000 */
[----:B01----:R-:W0:Y:S02]  /*1080*/  LDC.64 R4, c[0x0][0x5a0] ;  /* 0x00016800ff047b82 */ /* 0x003e240000000a00 */
[----:B0-----:R-:W2:Y:S02]  /*1090*/  LDG.E.64 R4, desc[UR36][R4.64] ;  /* 0x0000002404047981 */ /* 0x001ea4000c1e1b00 */
[----:B--2---:R-:W-:-:S04]  /*10a0*/  ISETP.NE.U32.AND P0, PT, R4, RZ, PT ;  /* 0x000000ff0400720c */ /* 0x004fc80003f05070 */
[----:B------:R-:W-:-:S13]  /*10b0*/  ISETP.NE.AND.EX P0, PT, R5, RZ, PT, P0 ;  /* 0x000000ff0500720c */ /* 0x000fda0003f05300 */
[----:B------:R-:W-:Y:S05]  /*10c0*/  @!P0 BRA `(.L_x_14) ;  /* 0x0000000000088947 */ /* 0x000fea0003800000 */
[----:B------:R0:W5:Y:S01]  /*10d0*/  LD.E R90, desc[UR36][R4.64] ;  /* 0x00000024045a7980 */ /* 0x000162000c101900 */
[----:B------:R-:W-:Y:S05]  /*10e0*/  BRA `(.L_x_15) ;  /* 0x0000000000247947 */ /* 0x000fea0003800000 */
.L_x_14:
[----:B------:R-:W-:Y:S02]  /*10f0*/  ULDC.64 UR4, c[0x0][0x590] ;  /* 0x0001640000047ab9 */ /* 0x000fe40000000a00 */
[----:B------:R-:W-:-:S04]  /*1100*/  ISETP.NE.U32.AND P0, PT, RZ, UR4, PT ;  /* 0x00000004ff007c0c */ /* 0x000fc8000bf05070 */
[----:B------:R-:W-:-:S13]  /*1110*/  ISETP.NE.AND.EX P0, PT, RZ, UR5, PT, P0 ;  /* 0x00000005ff007c0c */ /* 0x000fda000bf05300 */
[----:B------:R-:W-:Y:S05]  /*1120*/  @!P0 BRA `(.L_x_16) ;  /* 0x00000000000c8947 */ /* 0x000fea0003800000 */
[----:B------:R-:W2:Y:S02]  /*1130*/  LDC.64 R90, c[0x0][0x590] ;  /* 0x00016400ff5a7b82 */ /* 0x000ea40000000a00 */
[----:B--2---:R2:W5:Y:S01]  /*1140*/  LDG.E R90, desc[UR36][R90.64] ;  /* 0x000000245a5a7981 */ /* 0x004562000c1e1900 */
[----:B------:R-:W-:Y:S05]  /*1150*/  BRA `(.L_x_15) ;  /* 0x0000000000087947 */ /* 0x000fea0003800000 */
.L_x_16:
[----:B------:R-:W-:Y:S02]  /*1160*/  ULDC UR4, c[0x0][0x584] ;  /* 0x0001610000047ab9 */ /* 0x000fe40000000800 */
[----:B------:R-:W-:-:S07]  /*1170*/  IMAD.U32 R90, RZ, RZ, UR4 ;  /* 0x00000004ff5a7e24 */ /* 0x000fce000f8e00ff */
.L_x_15:
[----:B------:R-:W-:-:S13]  /*1180*/  LOP3.LUT P0, RZ, R0, 0xff, RZ, 0xc0, !PT ;  /* 0x000000ff00ff7812 */ /* 0x000fda000780c0ff */
[----:B------:R-:W-:Y:S05]  /*1190*/  @!P0 EXIT ;  /* 0x000000000000894d */ /* 0x000fea0003800000 */
[----:B------:R-:W-:Y:S01]  /*11a0*/  ULDC UR4, c[0x0][0x28c] ;  /* 0x0000a30000047ab9 */ /* 0x000fe20000000800 */
[----:B------:R-:W-:Y:S01]  /*11b0*/  LOP3.LUT R106, R19, 0x1, RZ, 0xfc, !PT ;  /* 0x00000001136a7812 */ /* 0x000fe200078efcff */
[----:B------:R-:W-:Y:S01]  /*11c0*/  UIADD3 UR4, UR4, 0x1f, URZ ;  /* 0x0000001f04047890 */ /* 0x000fe2000fffe03f */
[----:B------:R-:W-:Y:S01]  /*11d0*/  UMOV UR38, URZ ;  /* 0x0000003f00267c82 */ /* 0x000fe20008000000 */
[----:B------:R-:W-:Y:S02]  /*11e0*/  UMOV UR39, URZ ;  /* 0x0000003f00277c82 */ /* 0x000fe40008000000 */
[----:B------:R-:W-:-:S04]  /*11f0*/  USHF.R.S32.HI UR5, URZ, 0x1f, UR4 ;  /* 0x0000001f3f057899 */ /* 0x000fc80008011404 */
[----:B------:R-:W-:-:S04]  /*1200*/  ULEA.HI UR5, UR5, UR4, URZ, 0x5 ;  /* 0x0000000405057291 */ /* 0x000fc8000f8f283f */
[----:B------:R-:W-:-:S12]  /*1210*/  USHF.R.S32.HI UR40, URZ, 0x5, UR5 ;  /* 0x000000053f287899 */ /* 0x000fd80008011405 */
.L_x_162:
[----:B------:R-:W-:Y:S01]  /*1220*/  LOP3.LUT R0, R18, 0x80, RZ, 0xc0, !PT ;  /* 0x0000008012007812 */ /* 0x000fe200078ec0ff */
[----:B---3--:R-:W3:Y:S01]  /*1230*/  S2UR UR7, SR_CgaCtaId ;  /* 0x00000000000779c3 */ /* 0x008ee20000008800 */
[----:B------:R-:W-:Y:S02]  /*1240*/  UMOV UR6, 0x400 ;  /* 0x0000040000067882 */ /* 0x000fe40000000000 */
[----:B------:R-:W-:-:S06]  /*1250*/  SHF.R.U32.HI R0, RZ, 0x7, R0 ;  /* 0x00000007ff007819 */ /* 0x000fcc0000011600 */
[----:B----4-:R-:W4:Y:S01]  /*1260*/  SHFL.IDX PT, R0, R0, RZ, 0x1f ;  /* 0x00001fff00007589 */ /* 0x010f2200000e0000 */
[----:B---3--:R-:W-:Y:S01]  /*1270*/  ULEA UR6, UR7, UR6, 0x18 ;  /* 0x0000000607067291 */ /* 0x008fe2000f8ec03f */
[----:B----4-:R-:W-:-:S13]  /*1280*/  R2UR UR4, R0 ;  /* 0x00000000000472ca */ /* 0x010fda00000e0000 */
[----:B------:R-:W-:-:S04]  /*1290*/  ULEA.HI UR5, UR4, UR4, URZ, 0x1 ;  /* 0x0000000404057291 */ /* 0x000fc8000f8f083f */
[----:B------:R-:W-:-:S04]  /*12a0*/  ULOP3.LUT UR5, UR5, 0x7fffe, URZ, 0xc0, !UPT ;  /* 0x0007fffe05057892 */ /* 0x000fc8000f8ec03f */
[----:B------:R-:W-:-:S03]  /*12b0*/  UIADD3 UR5, UR4, -UR5, URZ ;  /* 0x8000000504057290 */ /* 0x000fc6000fffe03f */
[----:B------:R-:W-:Y:S01]  /*12c0*/  ULDC UR4, c[0x0][0x28c] ;  /* 0x0000a30000047ab9 */ /* 0x000fe20000000800 */
[----:B------:R-:W-:Y:S01]  /*12d0*/  ULEA UR5, UR5, UR6, 0xd ;  /* 0x0000000605057291 */ /* 0x000fe2000f8e683f */
[----:B------:R-:W-:-:S03]  /*12e0*/  ISETP.LT.AND P0, PT, RZ, UR4, PT ;  /* 0x00000004ff007c0c */ /* 0x000fc6000bf01270 */
[----:B------:R-:W-:-:S04]  /*12f0*/  UIADD3 UR5, UR5, 0x100, URZ ;  /* 0x0000010005057890 */ /* 0x000fc8000fffe03f */
[----:B------:R-:W-:-:S04]  /*1300*/  USHF.R.U32.HI UR5, URZ, 0x4, UR5 ;  /* 0x000000043f057899 */ /* 0x000fc80008011605 */
[----:B------:R-:W-:Y:S02]  /*1310*/  ULOP3.LUT UR41, UR5, 0x3fff, URZ, 0xc0, !UPT ;  /* 0x00003fff05297892 */ /* 0x000fe4000f8ec03f */
[----:B01----:R-:W-:Y:S10]  /*1320*/  @P0 BRA `(.L_x_17) ;  /* 0x0000000000400947 */ /* 0x003ff40003800000 */
[----:B------:R-:W-:Y:S01]  /*1330*/  MOV R0, 0x0 ;  /* 0x0000000000007802 */ /* 0x000fe20000000f00 */
[----:B------:R-:W-:Y:S01]  /*1340*/  ULDC.64 UR4, c[0x4][0x68] ;  /* 0x01001a0000047ab9 */ /* 0x000fe20000000a00 */
[----:B------:R-:W-:Y:S01]  /*1350*/  ULDC.64 UR6, c[0x4][0x8] ;  /* 0x0100020000067ab9 */ /* 0x000fe20000000a00 */
[----:B01----:R-:W-:Y:S01]  /*1360*/  IMAD.U32 R4, RZ, RZ, UR4 ;  /* 0x00000004ff047e24 */ /* 0x003fe2000f8e00ff */
[----:B------:R0:W1:Y:S01]  /*1370*/  LDC.64 R14, c[0x4][R0] ;  /* 0x01000000000e7b82 */ /* 0x0000620000000a00 */
[----:B------:R-:W-:Y:S01]  /*1380*/  IMAD.U32 R5, RZ, RZ, UR5 ;  /* 0x00000005ff057e24 */ /* 0x000fe2000f8e00ff */
[----:B------:R-:W-:Y:S01]  /*1390*/  ULDC.64 UR4, c[0x4][0x70] ;  /* 0x01001c0000047ab9 */ /* 0x000fe20000000a00 */
[----:B------:R-:W-:Y:S01]  /*13a0*/  MOV R10, UR6 ;  /* 0x00000006000a7c02 */ /* 0x000fe20008000f00 */
[----:B------:R-:W-:Y:S02]  /*13b0*/  IMAD.U32 R6, RZ, RZ, UR4 ;  /* 0x00000004ff067e24 */ /* 0x000fe4000f8e00ff */
[----:B------:R-:W-:-:S02]  /*13c0*/  IMAD.U32 R7, RZ, RZ, UR5 ;  /* 0x00000005ff077e24 */ /* 0x000fc4000f8e00ff */
[----:B------:R-:W-:Y:S02]  /*13d0*/  IMAD.U32 R11, RZ, RZ, UR7 ;  /* 0x00000007ff0b7e24 */ /* 0x000fe4000f8e00ff */
[----:B------:R-:W-:Y:S02]  /*13e0*/  IMAD.MOV.U32 R8, RZ, RZ, 0x1e1 ;  /* 0x000001e1ff087424 */ /* 0x000fe400078e00ff */
[----:B------:R-:W-:Y:S02]  /*13f0*/  IMAD.MOV.U32 R12, RZ, RZ, 0x1 ;  /* 0x00000001ff0c7424 */ /* 0x000fe400078e00ff */
[----:B0-----:R-:W-:-:S07]  /*1400*/  IMAD.MOV.U32 R13, RZ, RZ, RZ ;  /* 0x000000ffff0d7224 */ /* 0x001fce00078e00ff */
[----:B------:R-:W-:-:S07]  /*1410*/  LEPC R20, `(.L_x_17) ;  /* 0x000000001014794e */ /* 0x000fce0000000000 */
[----:B-12--5:R-:W-:Y:S05]  /*1420*/  CALL.ABS.NOINC R14 ;  /* 0x000000000e007343 */ /* 0x026fea0003c00000 */
.L_x_17:
[----:B------:R-:W-:-:S13]  /*1430*/  ISETP.NE.AND P0, PT, R106, 0x3, PT ;  /* 0x000000036a00780c */ /* 0x000fda0003f05270 */
[----:B------:R-:W-:Y:S05]  /*1440*/  @!P0 BRA `(.L_x_18) ;  /* 0x0000000000048947 */ /* 0x000fea0003800000 */
[----:B------:R-:W-:Y:S01]  /*1450*/  BPT.TRAP 0x1 ;  /* 0x000000040000795c */ /* 0x000fe20000300000 */
.L_x_18:
[----:B------:R-:W3:Y:S01]  /*1460*/  S2UR UR5, SR_CgaCtaId ;  /* 0x00000000000579c3 */ /* 0x000ee20000008800 */
[----:B------:R-:W-:Y:S01]  /*1470*/  UMOV UR4, 0x400 ;  /* 0x0000040000047882 */ /* 0x000fe20000000000 */
[----:B------:R-:W-:Y:S02]  /*1480*/  IMAD.U32 R0, RZ, RZ, UR38 ;  /* 0x00000026ff007e24 */ /* 0x000fe4000f8e00ff */
[----:B------:R-:W-:-:S03]  /*1490*/  IMAD.U32 R3, RZ, RZ, UR39 ;  /* 0x00000027ff037e24 */ /* 0x000fc6000f8e00ff */
[----:B------:R-:W-:Y:S01]  /*14a0*/  SHF.L.U32 R0, R0, 0x1f, RZ ;  /* 0x0000001f00007819 */ /* 0x000fe200000006ff */
[----:B---3--:R-:W-:-:S06]  /*14b0*/  ULEA UR4, UR5, UR4, 0x18 ;  /* 0x0000000405047291 */ /* 0x008fcc000f8ec03f */
[----:B------:R-:W-:-:S04]  /*14c0*/  IMAD.U32 R6, RZ, RZ, UR4 ;  /* 0x00000004ff067e24 */ /* 0x000fc8000f8e00ff */
[----:B------:R-:W-:-:S04]  /*14d0*/  IMAD R3, R3, 0x8, R6 ;  /* 0x0000000803037824 */ /* 0x000fc800078e0206 */
[----:B------:R3:W4:Y:S01]  /*14e0*/  SYNCS.PHASECHK.TRANS64.TRYWAIT P1, [R3+URZ], R0 ;  /* 0x00000000030075a7 */ /* 0x000722000802017f */
[----:B------:R-:W-:Y:S05]  /*14f0*/  @!P0 BRA `(.L_x_19) ;  /* 0x0000000000048947 */ /* 0x000fea0003800000 */
[----:B------:R-:W-:Y:S01]  /*1500*/  BPT.TRAP 0x1 ;  /* 0x000000040000795c */ /* 0x000fe20000300000 */
.L_x_19:
[----:B----4-:R-:W-:Y:S05]  /*1510*/  @P1 BRA `(.L_x_20) ;  /* 0x0000000000081947 */ /* 0x010fea0003800000 */
[----:B------:R-:W4:Y:S02]  /*1520*/  SYNCS.PHASECHK.TRANS64.TRYWAIT P1, [R3+URZ], R0 ;  /* 0x00000000030075a7 */ /* 0x000f24000802017f */
[----:B----4-:R-:W-:Y:S05]  /*1530*/  @!P1 BRA `(.L_x_21) ;  /* 0x0000006800089947 */ /* 0x010fea0003800000 */
.L_x_20:
[----:B------:R-:W-:-:S04]  /*1540*/  UISETP.LT.AND UP0, UPT, UR40, 0x1, UPT ;  /* 0x000000012800788c */ /* 0x000fc8000bf01270 */
[----:B------:R-:W-:-:S06]  /*1550*/  USEL UR4, UR40, 0x1, UP0 ;  /* 0x0000000128047887 */ /* 0x000fcc0008000000 */
[----:B---34-:R-:W-:Y:S01]  /*1560*/  IMAD.U32 R0, RZ, RZ, UR4 ;  /* 0x00000004ff007e24 */ /* 0x018fe2000f8e00ff */
[----:B------:R-:W-:Y:S05]  /*1570*/  WARPSYNC.ALL ;  /* 0x0000000000007948 */ /* 0x000fea0003800000 */
[----:B------:R-:W-:-:S04]  /*1580*/  IADD3 R0, -R0, UR40, RZ ;  /* 0x0000002800007c10 */ /* 0x000fc8000fffe1ff */
[----:B------:R-:W-:Y:S02]  /*1590*/  ISETP.GE.AND P1, PT, R0, 0x1, PT ;  /* 0x000000010000780c */ /* 0x000fe40003f26270 */
[----:B------:R-:W-:Y:S01]  /*15a0*/  R2UR UR4, R6 ;  /* 0x00000000060472ca */ /* 0x000fe200000e0000 */
[----:B------:R-:W-:Y:S01]  /*15b0*/  WARPGROUP.ARRIVE ;  /* 0x00000000000079c5 */ /* 0x000fe20000000000 */
[----:B------:R-:W-:Y:S01]  /*15c0*/  UMOV UR9, 0x40000040 ;  /* 0x4000004000097882 */ /* 0x000fe20000000000 */
[----:B------:R-:W-:-:S10]  /*15d0*/  UMOV UR11, 0x40000040 ;  /* 0x40000040000b7882 */ /* 0x000fd40000000000 */
[----:B------:R-:W-:-:S04]  /*15e0*/  UIADD3 UR4, UR4, 0x28100, URZ ;  /* 0x0002810004047890 */ /* 0x000fc8000fffe03f */
[----:B------:R-:W-:-:S04]  /*15f0*/  USHF.R.U32.HI UR4, URZ, 0x4, UR4 ;  /* 0x000000043f047899 */ /* 0x000fc80008011604 */
[----:B------:R-:W-:Y:S02]  /*1600*/  ULOP3.LUT UR5, UR4, 0x3fff, URZ, 0xc0, !UPT ;  /* 0x00003fff04057892 */ /* 0x000fe4000f8ec03f */
[----:B------:R-:W-:Y:S02]  /*1610*/  ULOP3.LUT UR4, UR41, 0x10000, URZ, 0xfc, !UPT ;  /* 0x0001000029047892 */ /* 0x000fe4000f8efc3f */
[----:B------:R-:W-:Y:S02]  /*1620*/  ULOP3.LUT UR5, UR5, 0x10000, URZ, 0xfc, !UPT ;  /* 0x0001000005057892 */ /* 0x000fe4000f8efc3f */
[----:B------:R-:W-:Y:S02]  /*1630*/  ULEA UR7, UR39, UR4, 0xb ;  /* 0x0000000427077291 */ /* 0x000fe4000f8e583f */
[----:B------:R-:W-:Y:S02]  /*1640*/  ULEA UR6, UR39, UR5, 0x9 ;  /* 0x0000000527067291 */ /* 0x000fe4000f8e483f */
[----:B------:R-:W-:-:S03]  /*1650*/  UIADD3 UR12, UR7, 0x400, URZ ;  /* 0x00000400070c7890 */ /* 0x000fc6000fffe03f */
[----:B------:R-:W-:Y:S02]  /*1660*/  UMOV UR8, UR7 ;  /* 0x0000000700087c82 */ /* 0x000fe40008000000 */
[----:B------:R-:W-:Y:S02]  /*1670*/  UMOV UR10, UR6 ;  /* 0x00000006000a7c82 */ /* 0x000fe40008000000 */
[----:B------:R-:W-:Y:S01]  /*1680*/  HGMMA.64x64x8.F32.TF32 R56, gdesc[UR8], RZ, !UPT, gsb0 ;  /* 0x04e00000083879f0 */ /* 0x000fe2000c0028ff */
[----:B------:R-:W-:Y:S01]  /*1690*/  UMOV UR8, UR12 ;  /* 0x0000000c00087c82 */ /* 0x000fe20008000000 */
[----:B------:R-:W-:Y:S01]  /*16a0*/  UMOV UR9, 0x40000040 ;  /* 0x4000004000097882 */ /* 0x000fe20000000000 */
[----:B------:R-:W-:Y:S01]  /*16b0*/  UIADD3 UR12, UR7, 0x402, URZ ;  /* 0x00000402070c7890 */ /* 0x000fe2000fffe03f */
[----:B------:R-:W-:Y:S02]  /*16c0*/  WARPGROUP.DEPBAR.LE gsb0, 0x0 ;  /* 0x00008000000079c5 */ /* 0x000fe40000010000 */
[----:B------:R-:W-:-:S06]  /*16d0*/  WARPGROUP.ARRIVE ;  /* 0x00000000000079c5 */ /* 0x000fcc0000000000 */
[----:B------:R-:W-:Y:S01]  /*16e0*/  HGMMA.64x64x8.F32.TF32 R24, gdesc[UR8], RZ, !UPT, gsb0 ;  /* 0x04e00000081879f0 */ /* 0x000fe2000c0028ff */
[----:B------:R-:W-:Y:S02]  /*16f0*/  UIADD3 UR8, UR7, 0x2, URZ ;  /* 0x0000000207087890 */ /* 0x000fe4000fffe03f */
[----:B------:R-:W-:Y:S01]  /*1700*/  UIADD3 UR10, UR6, 0x2, URZ ;  /* 0x00000002060a7890 */ /* 0x000fe2000fffe03f */
[----:B------:R-:W-:Y:S01]  /*1710*/  UMOV UR9, 0x40000040 ;  /* 0x4000004000097882 */ /* 0x000fe20000000000 */
[----:B------:R-:W-:Y:S01]  /*1720*/  UMOV UR11, 0x40000040 ;  /* 0x40000040000b7882 */ /* 0x000fe20000000000 */
[----:B------:R-:W-:Y:S02]  /*1730*/  WARPGROUP.DEPBAR.LE gsb0, 0x0 ;  /* 0x00008000000079c5 */ /* 0x000fe40000010000 */
[----:B------:R-:W-:-:S06]  /*1740*/  WARPGROUP.ARRIVE ;  /* 0x00000000000079c5 */ /* 0x000fcc0000000000 */
[----:B------:R-:W-:Y:S01]  /*1750*/  HGMMA.64x64x8.F32.TF32 R56, gdesc[UR8], R56, gsb0 ;  /* 0x04e00000083879f0 */ /* 0x000fe20008002838 */
[----:B------:R-:W-:Y:S01]  /*1760*/  UMOV UR8, UR12 ;  /* 0x0000000c00087c82 */ /* 0x000fe20008000000 */
[----:B------:R-:W-:Y:S01]  /*1770*/  UMOV UR9, 0x40000040 ;  /* 0x4000004000097882 */ /* 0x000fe20000000000 */
[----:B------:R-:W-:Y:S01]  /*1780*/  UIADD3 UR12, UR7, 0x404, URZ ;  /* 0x00000404070c7890 */ /* 0x000fe2000fffe03f */
[----:B------:R-:W-:Y:S02]  /*1790*/  WARPGROUP.DEPBAR.LE gsb0, 0x0 ;  /* 0x00008000000079c5 */ /* 0x000fe40000010000 */
[----:B------:R-:W-:-:S06]  /*17a0*/  WARPGROUP.ARRIVE ;  /* 0x00000000000079c5 */ /* 0x000fcc0000000000 */
[----:B------:R-:W-:Y:S01]  /*17b0*/  HGMMA.64x64x8.F32.TF32 R24, gdesc[UR8], R24, gsb0 ;  /* 0x04e00000081879f0 */ /* 0x000fe20008002818 */
        /* <DEDUP_REMOVED lines=9> */
[----:B------:R-:W-:Y:S02]  /*1850*/  WARPGROUP.DEPBAR.LE gsb0, 0x0 ;  /* 0x00008000000079c5 */ /* 0x000fe40000010000 */
[----:B------:R-:W-:-:S06]  /*1860*/  WARPGROUP.ARRIVE ;  /* 0x00000000000079c5 */ /* 0x000fcc0000000000 */
[----:B------:R-:W-:Y:S01]  /*1870*/  HGMMA.64x64x8.F32.TF32 R24, gdesc[UR8], R24, gsb0 ;  /* 0x04e00000081879f0 */ /* 0x000fe20008002818 */
[----:B------:R-:W-:Y:S02]  /*1880*/  UIADD3 UR8, UR7, 0x6, URZ ;  /* 0x0000000607087890 */ /* 0x000fe4000fffe03f */
[----:B------:R-:W-:Y:S01]  /*1890*/  UIADD3 UR10, UR6, 0x6, URZ ;  /* 0x00000006060a7890 */ /* 0x000fe2000fffe03f */
[----:B------:R-:W-:Y:S01]  /*18a0*/  UMOV UR9, 0x40000040 ;  /* 0x4000004000097882 */ /* 0x000fe20000000000 */
[----:B------:R-:W-:Y:S01]  /*18b0*/  UMOV UR11, 0x40000040 ;  /* 0x40000040000b7882 */ /* 0x000fe20000000000 */
[----:B------:R-:W-:Y:S01]  /*18c0*/  UIADD3 UR7, UR7, 0x406, URZ ;  /* 0x0000040607077890 */ /* 0x000fe2000fffe03f */
[----:B------:R-:W-:Y:S02]  /*18d0*/  WARPGROUP.DEPBAR.LE gsb0, 0x0 ;  /* 0x00008000000079c5 */ /* 0x000fe40000010000 */
[----:B------:R-:W-:-:S06]  /*18e0*/  WARPGROUP.ARRIVE ;  /* 0x00000000000079c5 */ /* 0x000fcc0000000000 */
[----:B------:R-:W-:Y:S01]  /*18f0*/  HGMMA.64x64x8.F32.TF32 R56, gdesc[UR8], R56, gsb0 ;  /* 0x04e00000083879f0 */ /* 0x000fe20008002838 */
[----:B------:R-:W-:Y:S01]  /*1900*/  UMOV UR8, UR7 ;  /* 0x0000000700087c82 */ /* 0x000fe20008000000 */
[----:B------:R-:W-:Y:S01]  /*1910*/  UMOV UR9, 0x40000040 ;  /* 0x4000004000097882 */ /* 0x000fe20000000000 */
[----:B------:R-:W-:Y:S02]  /*1920*/  WARPGROUP.DEPBAR.LE gsb0, 0x0 ;  /* 0x00008000000079c5 */ /* 0x000fe40000010000 */
[----:B------:R-:W-:-:S06]  /*1930*/  WARPGROUP.ARRIVE ;  /* 0x00000000000079c5 */ /* 0x000fcc0000000000 */
[----:B------:R-:W-:Y:S03]  /*1940*/  HGMMA.64x64x8.F32.TF32 R24, gdesc[UR8], R24, gsb0 ;  /* 0x04e00000081879f0 */ /* 0x000fe60008002818 */
[----:B------:R-:W-:Y:S02]  /*1950*/  WARPGROUP.DEPBAR.LE gsb0, 0x0 ;  /* 0x00008000000079c5 */ /* 0x000fe40000010000 */
[----:B------:R-:W-:Y:S05]  /*1960*/  @!P1 BRA `(.L_x_22) ;  /* 0x0000000400849947 */ /* 0x000fea0003800000 */
[----:B------:R-:W-:Y:S02]  /*1970*/  UIADD3 UR6, UR39, 0x1, URZ ;  /* 0x0000000127067890 */ /* 0x000fe4000fffe03f */
[----:B------:R-:W-:Y:S02]  /*1980*/  IMAD.U32 R3, RZ, RZ, UR39 ;  /* 0x00000027ff037e24 */ /* 0x000fe4000f8e00ff */
[----:B------:R-:W-:-:S04]  /*1990*/  UISETP.NE.AND UP0, UPT, UR6, 0x5, UPT ;  /* 0x000000050600788c */ /* 0x000fc8000bf05270 */
[----:B------:R-:W-:Y:S02]  /*19a0*/  USEL UR7, URZ, 0x1, UP0 ;  /* 0x000000013f077887 */ /* 0x000fe40008000000 */
[----:B------:R-:W-:Y:S02]  /*19b0*/  USEL UR6, UR6, URZ, UP0 ;  /* 0x0000003f06067287 */ /* 0x000fe40008000000 */
[----:B------:R-:W-:-:S06]  /*19c0*/  ULOP3.LUT UR7, UR38, UR7, URZ, 0x3c, !UPT ;  /* 0x0000000726077292 */ /* 0x000fcc000f8e3c3f */
[----:B------:R-:W-:-:S07]  /*19d0*/  MOV R7, UR7 ;  /* 0x0000000700077c02 */ /* 0x000fce0008000f00 */
.L_x_29:
[----:B------:R-:W-:Y:S05]  /*19e0*/  @!P0 BRA `(.L_x_23) ;  /* 0x0000000000048947 */ /* 0x000fea0003800000 */
[----:B------:R-:W-:Y:S01]  /*19f0*/  BPT.TRAP 0x1 ;  /* 0x000000040000795c */ /* 0x000fe20000300000 */
.L_x_23:
[----:B------:R-:W3:Y:S01]  /*1a00*/  S2UR UR8, SR_CgaCtaId ;  /* 0x00000000000879c3 */ /* 0x000ee20000008800 */
[----:B------:R-:W-:Y:S01]  /*1a10*/  UMOV UR7, 0x400 ;  /* 0x0000040000077882 */ /* 0x000fe20000000000 */
[----:B01----:R-:W-:Y:S01]  /*1a20*/  IMAD.U32 R5, RZ, RZ, UR6 ;  /* 0x00000006ff057e24 */ /* 0x003fe2000f8e00ff */
[----:B------:R-:W-:Y:S01]  /*1a30*/  SHF.L.U32 R4, R7, 0x1f, RZ ;  /* 0x0000001f07047819 */ /* 0x000fe200000006ff */
[----:B---3--:R-:W-:-:S06]  /*1a40*/  ULEA UR7, UR8, UR7, 0x18 ;  /* 0x0000000708077291 */ /* 0x008fcc000f8ec03f */
[----:B------:R-:W-:-:S04]  /*1a50*/  IMAD.U32 R6, RZ, RZ, UR7 ;  /* 0x00000007ff067e24 */ /* 0x000fc8000f8e00ff */
[----:B------:R-:W-:-:S04]  /*1a60*/  IMAD R5, R5, 0x8, R6 ;  /* 0x0000000805057824 */ /* 0x000fc800078e0206 */
[----:B------:R0:W1:Y:S01]  /*1a70*/  SYNCS.PHASECHK.TRANS64.TRYWAIT P1, [R5+URZ], R4 ;  /* 0x00000004050075a7 */ /* 0x000062000802017f */
[----:B------:R-:W-:Y:S05]  /*1a80*/  @!P0 BRA `(.L_x_24) ;  /* 0x0000000000048947 */ /* 0x000fea0003800000 */
[----:B------:R-:W-:Y:S01]  /*1a90*/  BPT.TRAP 0x1 ;  /* 0x000000040000795c */ /* 0x000fe20000300000 */
.L_x_24:
[----:B-1----:R-:W-:Y:S05]  /*1aa0*/  @P1 BRA `(.L_x_25) ;  /* 0x0000000000081947 */ /* 0x002fea0003800000 */
[----:B------:R-:W1:Y:S02]  /*1ab0*/  SYNCS.PHASECHK.TRANS64.TRYWAIT P1, [R5+URZ], R4 ;  /* 0x00000004050075a7 */ /* 0x000e64000802017f */
[----:B-1----:R-:W-:Y:S05]  /*1ac0*/  @!P1 BRA `(.L_x_26) ;  /* 0x0000006000b89947 */ /* 0x002fea0003800000 */
.L_x_25:
[----:B------:R-:W-:Y:S01]  /*1ad0*/  ULEA UR7, UR6, UR5, 0x9 ;  /* 0x0000000506077291 */ /* 0x000fe2000f8e483f */
[----:B------:R-:W-:Y:S01]  /*1ae0*/  WARPGROUP.ARRIVE ;  /* 0x00000000000079c5 */ /* 0x000fe20000000000 */
[----:B------:R-:W-:Y:S01]  /*1af0*/  ULEA UR12, UR6, UR4, 0xb ;  /* 0x00000004060c7291 */ /* 0x000fe2000f8e583f */
[----:B------:R-:W-:Y:S01]  /*1b00*/  UMOV UR11, 0x40000040 ;  /* 0x40000040000b7882 */ /* 0x000fe20000000000 */
[----:B------:R-:W-:Y:S02]  /*1b10*/  UMOV UR9, 0x40000040 ;  /* 0x4000004000097882 */ /* 0x000fe40000000000 */
[----:B------:R-:W-:Y:S01]  /*1b20*/  UIADD3 UR13, UR12, 0x400, URZ ;  /* 0x000004000c0d7890 */ /* 0x000fe2000fffe03f */
[----:B------:R-:W-:Y:S02]  /*1b30*/  UMOV UR10, UR7 ;  /* 0x00000007000a7c82 */ /* 0x000fe40008000000 */
[----:B------:R-:W-:Y:S02]  /*1b40*/  UMOV UR8, UR12 ;  /* 0x0000000c00087c82 */ /* 0x000fe40008000000 */
[----:B------:R-:W-:Y:S01]  /*1b50*/  HGMMA.64x64x8.F32.TF32 R56, gdesc[UR8], R56, gsb0 ;  /* 0x04e00000083879f0 */ /* 0x000fe20008002838 */
[----:B------:R-:W-:Y:S01]  /*1b60*/  UMOV UR9, 0x40000040 ;  /* 0x4000004000097882 */ /* 0x000fe20000000000 */
[----:B------:R-:W-:Y:S01]  /*1b70*/  UMOV UR8, UR13 ;  /* 0x0000000d00087c82 */ /* 0x000fe20008000000 */
[----:B------:R-:W-:Y:S01]  /*1b80*/  UIADD3 UR13, UR12, 0x402, URZ ;  /* 0x000004020c0d7890 */ /* 0x000fe2000fffe03f */
[----:B------:R-:W-:-:S02]  /*1b90*/  WARPGROUP.DEPBAR.LE gsb0, 0x0 ;  /* 0x00008000000079c5 */ /* 0x000fc40000010000 */
        /* <DEDUP_REMOVED lines=42> */
[----:B------:R-:W-:Y:S01]  /*1e40*/  BPT.TRAP 0x1 ;  /* 0x000000040000795c */ /* 0x000fe20000300000 */
.L_x_27:
[----:B------:R-:W-:-:S13]  /*1e50*/  ISETP.NE.AND P1, PT, R23, RZ, PT ;  /* 0x000000ff1700720c */ /* 0x000fda0003f25270 */
[----:B01----:R-:W-:-:S04]  /*1e60*/  @P1 IMAD R4, R3, 0x8, R6 ;  /* 0x0000000803041824 */ /* 0x003fc800078e0206 */
[----:B------:R-:W-:-:S05]  /*1e70*/  @P1 VIADD R5, R4, 0x28 ;  /* 0x0000002804051836 */ /* 0x000fca0000000000 */
[----:B------:R-:W-:-:S04]  /*1e80*/  @P1 PRMT R5, R22, 0x654, R5 ;  /* 0x0000065416051816 */ /* 0x000fc80000000005 */
[----:B------:R0:W-:Y:S01]  /*1e90*/  @P1 SYNCS.ARRIVE.TRANS64.RED.A1T0 RZ, [R5+URZ], RZ ;  /* 0x000000ff05ff19a7 */ /* 0x0001e2000810043f */
[----:B------:R-:W-:-:S13]  /*1ea0*/  ISETP.GT.U32.AND P1, PT, R19, 0x1, PT ;  /* 0x000000011300780c */ /* 0x000fda0003f24070 */
[----:B0-----:R-:W-:Y:S05]  /*1eb0*/  @P1 BRA `(.L_x_28) ;  /* 0x0000000000041947 */ /* 0x001fea0003800000 */
[----:B------:R-:W-:Y:S01]  /*1ec0*/  BPT.TRAP 0x1 ;  /* 0x000000040000795c */ /* 0x000fe20000300000 */
.L_x_28:
[----:B------:R-:W-:Y:S01]  /*1ed0*/  UIADD3 UR6, UR6, 0x1, URZ ;  /* 0x0000000106067890 */ /* 0x000fe2000fffe03f */
[C---:B------:R-:W-:Y:S01]  /*1ee0*/  ISETP.GT.AND P2, PT, R0.reuse, 0x1, PT ;  /* 0x000000010000780c */ /* 0x040fe20003f44270 */
[----:B------:R-:W-:Y:S02]  /*1ef0*/  VIADD R3, R3, 0x1 ;  /* 0x0000000103037836 */ /* 0x000fe40000000000 */
[----:B------:R-:W-:Y:S01]  /*1f00*/  UISETP.NE.AND UP0, UPT, UR6, 0x5, UPT ;  /* 0x000000050600788c */ /* 0x000fe2000bf05270 */
[----:B------:R-:W-:Y:S02]  /*1f10*/  VIADD R0, R0, 0xffffffff ;  /* 0xffffffff00007836 */ /* 0x000fe40000000000 */
[C---:B------:R-:W-:Y:S01]  /*1f20*/  ISETP.NE.AND P1, PT, R3.reuse, 0x5, PT ;  /* 0x000000050300780c */ /* 0x040fe20003f25270 */
[----:B------:R-:W-:Y:S02]  /*1f30*/  USEL UR7, URZ, 0x1, UP0 ;  /* 0x000000013f077887 */ /* 0x000fe40008000000 */
[----:B------:R-:W-:Y:S01]  /*1f40*/  USEL UR6, UR6, URZ, UP0 ;  /* 0x0000003f06067287 */ /* 0x000fe20008000000 */
[----:B------:R-:W-:-:S03]  /*1f50*/  SEL R3, R3, RZ, P1 ;  /* 0x000000ff03037207 */ /* 0x000fc60000800000 */
[----:B------:R-:W-:Y:S01]  /*1f60*/  LOP3.LUT R7, R7, UR7, RZ, 0x3c, !PT ;  /* 0x0000000707077c12 */ /* 0x000fe2000f8e3cff */
[----:B------:R-:W-:Y:S07]  /*1f70*/  @P2 BRA `(.L_x_29) ;  /* 0xfffffff800982947 */ /* 0x000fee000383ffff */
.L_x_22:
[----:B------:R-:W3:Y:S02]  /*1f80*/  LDC R0, c[0x0][0x28c] ;  /* 0x0000a300ff007b82 */ /* 0x000ee40000000800 */
[----:B---3--:R-:W-:-:S13]  /*1f90*/  ISETP.GE.AND P1, PT, R0, 0x1, PT ;  /* 0x000000010000780c */ /* 0x008fda0003f26270 */
[----:B------:R-:W-:Y:S05]  /*1fa0*/  @!P1 BRA `(.L_x_30) ;  /* 0x0000000000509947 */ /* 0x000fea0003800000 */
[----:B------:R-:W-:Y:S05]  /*1fb0*/  @!P0 BRA `(.L_x_31) ;  /* 0x0000000000048947 */ /* 0x000fea0003800000 */
[----:B------:R-:W-:Y:S01]  /*1fc0*/  BPT.TRAP 0x1 ;  /* 0x000000040000795c */ /* 0x000fe20000300000 */
.L_x_31:
[----:B------:R-:W-:Y:S01]  /*1fd0*/  ISETP.NE.AND P0, PT, R23, RZ, PT ;  /* 0x000000ff1700720c */ /* 0x000fe20003f05270 */
[----:B------:R-:W-:Y:S01]  /*1fe0*/  BSSY B0, `(.L_x_32) ;  /* 0x000000e000007945 */ /* 0x000fe20003800000 */
[----:B------:R-:W-:-:S11]  /*1ff0*/  ISETP.GT.U32.AND P1, PT, R19, 0x1, PT ;  /* 0x000000011300780c */ /* 0x000fd60003f24070 */
[----:B------:R-:W-:Y:S05]  /*2000*/  @!P0 BRA `(.L_x_33) ;  /* 0x00000000002c8947 */ /* 0x000fea0003800000 */
[----:B------:R-:W-:-:S04]  /*2010*/  UISETP.LT.AND UP0, UPT, UR40, 0x1, UPT ;  /* 0x000000012800788c */ /* 0x000fc8000bf01270 */
[----:B------:R-:W-:-:S04]  /*2020*/  USEL UR6, UR40, 0x1, UP0 ;  /* 0x0000000128067887 */ /* 0x000fc80008000000 */
[----:B------:R-:W-:-:S04]  /*2030*/  UIADD3 UR6, UR39, UR40, -UR6 ;  /* 0x0000002827067290 */ /* 0x000fc8000fffe806 */
[----:B------:R-:W-:-:S04]  /*2040*/  UIMAD.WIDE.U32 UR4, UR6, -0x33333333, URZ ;  /* 0xcccccccd060478a5 */ /* 0x000fc8000f8e003f */
[----:B------:R-:W-:-:S04]  /*2050*/  USHF.R.U32.HI UR4, URZ, 0x2, UR5 ;  /* 0x000000023f047899 */ /* 0x000fc80008011605 */
[----:B------:R-:W-:-:S06]  /*2060*/  UIMAD UR6, UR4, -0x5, UR6 ;  /* 0xfffffffb040678a4 */ /* 0x000fcc000f8e0206 */
[----:B------:R-:W-:-:S04]  /*2070*/  IMAD.U32 R3, RZ, RZ, UR6 ;  /* 0x00000006ff037e24 */ /* 0x000fc8000f8e00ff */
[----:B------:R-:W-:-:S04]  /*2080*/  IMAD R0, R3, 0x8, R6 ;  /* 0x0000000803007824 */ /* 0x000fc800078e0206 */
[----:B------:R-:W-:-:S05]  /*2090*/  VIADD R3, R0, 0x28 ;  /* 0x0000002800037836 */ /* 0x000fca0000000000 */
[----:B------:R-:W-:-:S04]  /*20a0*/  PRMT R3, R22, 0x654, R3 ;  /* 0x0000065416037816 */ /* 0x000fc80000000003 */
[----:B------:R3:W-:Y:S03]  /*20b0*/  SYNCS.ARRIVE.TRANS64.RED.A1T0 RZ, [R3+URZ], RZ ;  /* 0x000000ff03ff79a7 */ /* 0x0007e6000810043f */
.L_x_33:
[----:B------:R-:W-:Y:S05]  /*20c0*/  BSYNC B0 ;  /* 0x0000000000007941 */ /* 0x000fea0003800000 */
.L_x_32:
[----:B------:R-:W-:Y:S05]  /*20d0*/  @P1 BRA `(.L_x_30) ;  /* 0x0000000000041947 */ /* 0x000fea0003800000 */
[----:B------:R-:W-:Y:S01]  /*20e0*/  BPT.TRAP 0x1 ;  /* 0x000000040000795c */ /* 0x000fe20000300000 */
.L_x_30:
[----:B------:R-:W4:Y:S01]  /*20f0*/  LDC R6, c[0x0][0x288] ;  /* 0x0000a200ff067b82 */ /* 0x000f220000000800 */
[--C-:B------:R-:W-:Y:S01]  /*2100*/  SHF.R.U32.HI R0, RZ, 0x2, R18.reuse ;  /* 0x00000002ff007819 */ /* 0x100fe20000011612 */
[----:B------:R-:W-:Y:S01]  /*2110*/  IMAD.SHL.U32 R9, R92, 0x40, RZ ;  /* 0x000000405c097824 */ /* 0x000fe200078e00ff */
[----:B01----:R-:W-:Y:S01]  /*2120*/  SHF.R.U32.HI R5, RZ, 0x7, R18 ;  /* 0x00000007ff057819 */ /* 0x003fe20000011612 */
[----:B------:R-:W-:Y:S01]  /*2130*/  UIADD3 UR39, UR40, UR39, URZ ;  /* 0x0000002728277290 */ /* 0x000fe2000fffe03f */
[C---:B------:R-:W-:Y:S01]  /*2140*/  LOP3.LUT R4, R18.reuse, 0x60, RZ, 0xc0, !PT ;  /* 0x0000006012047812 */ /* 0x040fe200078ec0ff */
[----:B------:R-:W-:Y:S01]  /*2150*/  IMAD.SHL.U32 R92, R18, 0x2, RZ ;  /* 0x00000002125c7824 */ /* 0x000fe200078e00ff */
[----:B---3--:R-:W-:Y:S01]  /*2160*/  LOP3.LUT R3, R0, 0x7, RZ, 0xc0, !PT ;  /* 0x0000000700037812 */ /* 0x008fe200078ec0ff */
[----:B------:R-:W-:Y:S01]  /*2170*/  UISETP.GT.U32.AND UP0, UPT, UR39, 0x4, UPT ;  /* 0x000000042700788c */ /* 0x000fe2000bf04070 */
[----:B------:R-:W-:Y:S01]  /*2180*/  LOP3.LUT R0, R5, 0x1, RZ, 0xc0, !PT ;  /* 0x0000000105007812 */ /* 0x000fe200078ec0ff */
[----:B------:R-:W-:Y:S01]  /*2190*/  ULDC UR7, c[0x0][0x284] ;  /* 0x0000a10000077ab9 */ /* 0x000fe20000000800 */
[----:B------:R-:W-:Y:S01]  /*21a0*/  SHF.R.U32.HI R4, RZ, 0x1, R4 ;  /* 0x00000001ff047819 */ /* 0x000fe20000011604 */
[----:B------:R-:W-:Y:S01]  /*21b0*/  UISETP.LT.U32.AND UP0, UPT, UR40, 0x5, UP0 ;  /* 0x000000052800788c */ /* 0x000fe20008701070 */
[----:B------:R-:W-:Y:S01]  /*21c0*/  SHF.L.U32 R8, R0, 0x6, RZ ;  /* 0x0000000600087819 */ /* 0x000fe200000006ff */
[----:B------:R-:W-:Y:S01]  /*21d0*/  UISETP.GE.U32.AND UP1, UPT, UR40, 0x5, UPT ;  /* 0x000000052800788c */ /* 0x000fe2000bf26070 */
[----:B------:R-:W-:Y:S01]  /*21e0*/  LOP3.LUT R5, R18, 0x3, RZ, 0xc0, !PT ;  /* 0x0000000312057812 */ /* 0x000fe200078ec0ff */
[----:B------:R-:W-:Y:S01]  /*21f0*/  ULDC.64 UR8, c[0x0][0x5d0] ;  /* 0x0001740000087ab9 */ /* 0x000fe20000000a00 */
[--C-:B------:R-:W-:Y:S01]  /*2200*/  IADD3 R7, RZ, -R4, -R3.reuse ;  /* 0x80000004ff077210 */ /* 0x100fe20007ffe803 */
[----:B------:R-:W-:Y:S01]  /*2210*/  UIMAD.WIDE.U32 UR4, UR39, -0x33333333, URZ ;  /* 0xcccccccd270478a5 */ /* 0x000fe2000f8e003f */
[----:B------:R-:W-:Y:S01]  /*2220*/  LOP3.LUT R3, R8, 0x40, R3, 0xe2, !PT ;  /* 0x0000004008037812 */ /* 0x000fe200078ee203 */
[----:B------:R-:W-:Y:S01]  /*2230*/  USEL UR6, URZ, 0x1, !UP0 ;  /* 0x000000013f067887 */ /* 0x000fe2000c000000 */
[----:B------:R-:W-:Y:S01]  /*2240*/  SHF.R.S32.HI R15, RZ, 0x1f, R89 ;  /* 0x0000001fff0f7819 */ /* 0x000fe20000011459 */
[C---:B------:R-:W-:Y:S01]  /*2250*/  IMAD.WIDE R12, R94.reuse, 0x100, RZ ;  /* 0x000001005e0c7825 */ /* 0x040fe200078e02ff */
[C---:B------:R-:W-:Y:S01]  /*2260*/  LOP3.LUT R92, R9.reuse, 0x6, R92, 0xf8, !PT ;  /* 0x00000006095c7812 */ /* 0x040fe200078ef85c */
[----:B------:R-:W-:Y:S01]  /*2270*/  USHF.R.U32.HI UR4, URZ, 0x2, UR5 ;  /* 0x000000023f047899 */ /* 0x000fe20008011605 */
[----:B----4-:R-:W-:Y:S01]  /*2280*/  ISETP.GE.AND P0, PT, R9, R6, PT ;  /* 0x000000060900720c */ /* 0x010fe20003f06270 */
[----:B------:R-:W-:Y:S01]  /*2290*/  IMAD R8, R5, -0x2, R6 ;  /* 0xfffffffe05087824 */ /* 0x000fe200078e0206 */
[----:B------:R-:W-:Y:S01]  /*22a0*/  SHF.R.S32.HI R93, RZ, 0x1f, R92 ;  /* 0x0000001fff5d7819 */ /* 0x000fe2000001145c */
[----:B------:R-:W-:Y:S01]  /*22b0*/  IMAD.SHL.U32 R5, R94, 0x100, RZ ;  /* 0x000001005e057824 */ /* 0x000fe200078e00ff */
[----:B------:R-:W-:Y:S01]  /*22c0*/  ULOP3.LUT UR38, UR38, UR6, URZ, 0x3c, !UPT ;  /* 0x0000000626267292 */ /* 0x000fe2000f8e3c3f */
[----:B------:R-:W-:Y:S01]  /*22d0*/  IMAD R6, R15, UR8, RZ ;  /* 0x000000080f067c24 */ /* 0x000fe2000f8e02ff */
[----:B------:R-:W-:Y:S01]  /*22e0*/  LOP3.LUT R115, R12, R3, R4, 0xfe, !PT ;  /* 0x000000030c737212 */ /* 0x000fe200078efe04 */
[----:B------:R-:W-:Y:S01]  /*22f0*/  IMAD R0, R0, -0x40, R7 ;  /* 0xffffffc000007824 */ /* 0x000fe200078e0207 */
[----:B------:R-:W-:Y:S01]  /*2300*/  ISETP.GE.OR P0, PT, R5, UR7, P0 ;  /* 0x0000000705007c0c */ /* 0x000fe20008706670 */
[C---:B------:R-:W-:Y:S01]  /*2310*/  IMAD R11, R89.reuse, UR9, R6 ;  /* 0x00000009590b7c24 */ /* 0x040fe2000f8e0206 */
[----:B------:R-:W-:Y:S01]  /*2320*/  UIMAD UR39, UR4, -0x5, UR39 ;  /* 0xfffffffb042778a4 */ /* 0x000fe2000f8e0227 */
[----:B------:R-:W-:Y:S01]  /*2330*/  IMAD.WIDE.U32 R6, R89, UR8, R92 ;  /* 0x0000000859067c25 */ /* 0x000fe2000f8e005c */
[----:B------:R-:W-:Y:S01]  /*2340*/  @UP1 ULOP3.LUT UR38, UR38, 0x1, UR4, 0x78, !UPT ;  /* 0x0000000126261892 */ /* 0x000fe2000f8e7804 */
[----:B------:R-:W-:-:S02]  /*2350*/  IADD3 R3, -R5, UR7, R0 ;  /* 0x0000000705037c10 */ /* 0x000fc4000fffe100 */
[----:B------:R-:W-:Y:S02]  /*2360*/  IMAD.IADD R7, R7, 0x1, R11 ;  /* 0x0000000107077824 */ /* 0x000fe400078e020b */
[----:B------:R-:W-:Y:S02]  /*2370*/  IMAD.IADD R4, R8, 0x1, -R9 ;  /* 0x0000000108047824 */ /* 0x000fe400078e0a09 */
[----:B------:R-:W-:Y:S02]  /*2380*/  IMAD.MOV.U32 R0, RZ, RZ, -0x1 ;  /* 0xffffffffff007424 */ /* 0x000fe400078e00ff */
[----:B------:R-:W-:Y:S05]  /*2390*/  @P0 BRA `(.L_x_34) ;  /* 0x0000003c00340947 */ /* 0x000fea0003800000 */
[----:B------:R-:W0:Y:S01]  /*23a0*/  LDC.64 R112, c[0x0][0x5c8] ;  /* 0x00017200ff707b82 */ /* 0x000e220000000a00 */
[----:B-----5:R-:W-:Y:S01]  /*23b0*/  FSETP.NEU.AND P1, PT, R90, RZ, PT ;  /* 0x000000ff5a00720b */ /* 0x020fe20003f2d000 */
[----:B------:R-:W-:Y:S01]  /*23c0*/  BSSY B0, `(.L_x_34) ;  /* 0x00003ca000007945 */ /* 0x000fe20003800000 */
[----:B------:R-:W-:-:S04]  /*23d0*/  ISETP.GT.AND P6, PT, R4, RZ, PT ;  /* 0x000000ff0400720c */ /* 0x000fc80003fc4270 */
[----:B------:R-:W-:Y:S01]  /*23e0*/  ISETP.GT.AND P0, PT, R3, RZ, P6 ;  /* 0x000000ff0300720c */ /* 0x000fe20003704270 */
[-C--:B0-----:R-:W-:Y:S02]  /*23f0*/  IMAD R8, R13, R112.reuse, RZ ;  /* 0x000000700d087224 */ /* 0x081fe400078e02ff */
[----:B------:R-:W-:-:S04]  /*2400*/  IMAD.WIDE.U32 R10, R115, R112, R6 ;  /* 0x00000070730a7225 */ /* 0x000fc800078e0006 */
[----:B------:R-:W-:-:S04]  /*2410*/  IMAD R5, R115, R113, R8 ;  /* 0x0000007173057224 */ /* 0x000fc800078e0208 */
[----:B--2---:R-:W-:Y:S01]  /*2420*/  IMAD.IADD R91, R11, 0x1, R5 ;  /* 0x000000010b5b7824 */ /* 0x004fe200078e0205 */
[----:B------:R-:W-:Y:S06]  /*2430*/  @!P1 BRA `(.L_x_35) ;  /* 0x0000002800949947 */ /* 0x000fec0003800000 */
[----:B------:R-:W0:Y:S01]  /*2440*/  LDC.64 R96, c[0x0][0x5b8] ;  /* 0x00016e00ff607b82 */ /* 0x000e220000000a00 */
[----:B------:R-:W-:-:S07]  /*2450*/  ULDC.64 UR4, c[0x0][0x5c0] ;  /* 0x0001700000047ab9 */ /* 0x000fce0000000a00 */
[----:B------:R-:W1:Y:S08]  /*2460*/  LDC.64 R102, c[0x0][0x5b0] ;  /* 0x00016c00ff667b82 */ /* 0x000e700000000a00 */
[----:B------:R-:W2:Y:S01]  /*2470*/  LDC.64 R94, c[0x0][0x5a8] ;  /* 0x00016a00ff5e7b82 */ /* 0x000ea20000000a00 */
[-C--:B0-----:R-:W-:Y:S02]  /*2480*/  IMAD R6, R15, R96.reuse, RZ ;  /* 0x000000600f067224 */ /* 0x081fe400078e02ff */
[----:B------:R-:W-:-:S04]  /*2490*/  IMAD.WIDE.U32 R100, R89, R96, R92 ;  /* 0x0000006059647225 */ /* 0x000fc800078e005c */
[----:B------:R-:W-:Y:S02]  /*24a0*/  IMAD R111, R89, R97, R6 ;  /* 0x00000061596f7224 */ /* 0x000fe400078e0206 */
[-C--:B-1----:R-:W-:Y:S02]  /*24b0*/  IMAD R6, R13, R102.reuse, RZ ;  /* 0x000000660d067224 */ /* 0x082fe400078e02ff */
[----:B------:R-:W-:Y:S02]  /*24c0*/  IMAD.IADD R99, R101, 0x1, R111 ;  /* 0x0000000165637824 */ /* 0x000fe400078e026f */
[----:B------:R-:W-:Y:S02]  /*24d0*/  IMAD.MOV.U32 R98, RZ, RZ, R100 ;  /* 0x000000ffff627224 */ /* 0x000fe400078e0064 */
[C---:B------:R-:W-:Y:S02]  /*24e0*/  IMAD R21, R115.reuse, R103, R6 ;  /* 0x0000006773157224 */ /* 0x040fe400078e0206 */
[----:B------:R-:W-:-:S04]  /*24f0*/  IMAD.WIDE.U32 R6, R115, R102, R98 ;  /* 0x0000006673067225 */ /* 0x000fc800078e0062 */
[----:B------:R-:W-:Y:S01]  /*2500*/  IMAD.IADD R5, R7, 0x1, R21 ;  /* 0x0000000107057824 */ /* 0x000fe200078e0215 */
[----:B--2---:R-:W-:-:S04]  /*2510*/  LEA R8, P1, R6, R94, 0x2 ;  /* 0x0000005e06087211 */ /* 0x004fc800078210ff */
[----:B------:R-:W-:-:S05]  /*2520*/  LEA.HI.X R9, R6, R95, R5, 0x2, P1 ;  /* 0x0000005f06097211 */ /* 0x000fca00008f1405 */
[----:B------:R0:W2:Y:S01]  /*2530*/  @P0 LDG.E.LTC128B R5, desc[UR36][R8.64] ;  /* 0x0000002408050981 */ /* 0x0000a2000c1e1920 */
[----:B------:R-:W-:Y:S01]  /*2540*/  IMAD.WIDE.U32 R6, R115, R102, R92 ;  /* 0x0000006673067225 */ /* 0x000fe200078e005c */
[----:B------:R-:W-:Y:S01]  /*2550*/  ISETP.GT.AND P5, PT, R4, 0x1, PT ;  /* 0x000000010400780c */ /* 0x000fe20003fa4270 */
[----:B------:R-:W-:Y:S01]  /*2560*/  BSSY B1, `(.L_x_36) ;  /* 0x0000017000017945 */ /* 0x000fe20003800000 */
[----:B------:R-:W-:Y:S01]  /*2570*/  LEA R14, P1, R10, UR4, 0x2 ;  /* 0x000000040a0e7c11 */ /* 0x000fe2000f8210ff */
[C---:B------:R-:W-:Y:S01]  /*2580*/  IMAD.SHL.U32 R104, R102.reuse, 0x8, RZ ;  /* 0x0000000866687824 */ /* 0x040fe200078e00ff */
[----:B------:R-:W-:Y:S02]  /*2590*/  IADD3 R7, R21, R7, RZ ;  /* 0x0000000715077210 */ /* 0x000fe40007ffe0ff */
[----:B------:R-:W-:Y:S02]  /*25a0*/  SHF.L.U64.HI R105, R102, 0x3, R103 ;  /* 0x0000000366697819 */ /* 0x000fe40000010267 */
[----:B------:R-:W-:Y:S01]  /*25b0*/  ISETP.GT.AND P3, PT, R3, RZ, P5 ;  /* 0x000000ff0300720c */ /* 0x000fe20002f64270 */
[----:B------:R-:W-:Y:S01]  /*25c0*/  IMAD.WIDE.U32 R6, R89, R96, R6 ;  /* 0x0000006059067225 */ /* 0x000fe200078e0006 */
[----:B------:R-:W-:-:S02]  /*25d0*/  LEA.HI.X R15, R10, UR5, R91, 0x2, P1 ;  /* 0x000000050a0f7c11 */ /* 0x000fc400088f145b */
[----:B------:R-:W-:Y:S01]  /*25e0*/  P2R R107, PR, RZ, 0x20 ;  /* 0x00000020ff6b7803 */ /* 0x000fe20000000000 */
[----:B------:R-:W-:Y:S01]  /*25f0*/  IMAD.IADD R20, R111, 0x1, R7 ;  /* 0x000000016f147824 */ /* 0x000fe200078e0207 */
[----:B0-----:R-:W-:Y:S01]  /*2600*/  LEA R8, P1, R6, R94, 0x2 ;  /* 0x0000005e06087211 */ /* 0x001fe200078210ff */
[----:B------:R-:W-:-:S03]  /*2610*/  IMAD.WIDE.U32 R10, R115, R102, R104 ;  /* 0x00000066730a7225 */ /* 0x000fc600078e0068 */
[----:B------:R-:W-:Y:S01]  /*2620*/  LEA.HI.X R9, R6, R95, R20, 0x2, P1 ;  /* 0x0000005f06097211 */ /* 0x000fe200008f1414 */
[----:B------:R-:W-:Y:S02]  /*2630*/  IMAD.IADD R21, R21, 0x1, R11 ;  /* 0x0000000115157824 */ /* 0x000fe400078e020b */
[----:B--2---:R-:W-:-:S04]  /*2640*/  FMUL R7, R5, R90 ;  /* 0x0000005a05077220 */ /* 0x004fc80000400000 */
[----:B------:R-:W-:Y:S01]  /*2650*/  FFMA R91, R56, R88, R7 ;  /* 0x00000058385b7223 */ /* 0x000fe20000000007 */
[----:B------:R-:W-:-:S04]  /*2660*/  IADD3 R7, P1, R100, R10, RZ ;  /* 0x0000000a64077210 */ /* 0x000fc80007f3e0ff */
[----:B------:R0:W-:Y:S01]  /*2670*/  @P0 STG.E desc[UR36][R14.64], R91 ;  /* 0x0000005b0e000986 */ /* 0x0001e2000c101924 */
[----:B------:R-:W-:Y:S01]  /*2680*/  ISETP.GT.AND P0, PT, R3, 0x8, P6 ;  /* 0x000000080300780c */ /* 0x000fe20003704270 */
[----:B------:R-:W-:Y:S01]  /*2690*/  IMAD.X R56, R21, 0x1, R99, P1 ;  /* 0x0000000115387824 */ /* 0x000fe200008e0663 */
[----:B------:R-:W-:Y:S01]  /*26a0*/  LEA R6, P2, R7, R94, 0x2 ;  /* 0x0000005e07067211 */ /* 0x000fe200078410ff */
[----:B------:R-:W-:-:S12]  /*26b0*/  @!P3 BRA `(.L_x_37) ;  /* 0x000000000004b947 */ /* 0x000fd80003800000 */
[----:B------:R1:W5:Y:S02]  /*26c0*/  LDG.E.LTC128B R5, desc[UR36][R8.64+0x4] ;  /* 0x0000042408057981 */ /* 0x000364000c1e1920 */
.L_x_37:
[----:B------:R-:W-:Y:S05]  /*26d0*/  BSYNC B1 ;  /* 0x0000000000017941 */ /* 0x000fea0003800000 */
.L_x_36:
[----:B-----5:R-:W-:Y:S01]  /*26e0*/  FMUL R20, R5, R90 ;  /* 0x0000005a05147220 */ /* 0x020fe20000400000 */
[----:B------:R-:W-:Y:S01]  /*26f0*/  IMAD.MOV.U32 R97, RZ, RZ, R5 ;  /* 0x000000ffff617224 */ /* 0x000fe200078e0005 */
[----:B------:R-:W-:Y:S02]  /*2700*/  LEA.HI.X R7, R7, R95, R56, 0x2, P2 ;  /* 0x0000005f07077211 */ /* 0x000fe400010f1438 */
[----:B------:R-:W-:-:S05]  /*2710*/  FFMA R117, R57, R88, R20 ;  /* 0x0000005839757223 */ /* 0x000fca0000000014 */
[----:B------:R2:W-:Y:S04]  /*2720*/  @P3 STG.E desc[UR36][R14.64+0x4], R117 ;  /* 0x000004750e003986 */ /* 0x0005e8000c101924 */
[----:B------:R-:W3:Y:S01]  /*2730*/  @P0 LDG.E.LTC128B R97, desc[UR36][R6.64] ;  /* 0x0000002406610981 */ /* 0x000ee2000c1e1920 */
[----:B------:R-:W-:Y:S01]  /*2740*/  IADD3 R56, P1, R92, R10, RZ ;  /* 0x0000000a5c387210 */ /* 0x000fe20007f3e0ff */
[C---:B0-----:R-:W-:Y:S01]  /*2750*/  IMAD.SHL.U32 R91, R112.reuse, 0x20, RZ ;  /* 0x00000020705b7824 */ /* 0x041fe200078e00ff */
[----:B------:R-:W-:Y:S01]  /*2760*/  SHF.L.U64.HI R109, R112, 0x5, R113 ;  /* 0x00000005706d7819 */ /* 0x000fe20000010271 */
[----:B------:R-:W-:Y:S01]  /*2770*/  BSSY B1, `(.L_x_38) ;  /* 0x0000013000017945 */ /* 0x000fe20003800000 */
[----:B------:R-:W-:Y:S01]  /*2780*/  ISETP.GT.AND P4, PT, R4, 0x8, PT ;  /* 0x000000080400780c */ /* 0x000fe20003f84270 */
[----:B------:R-:W-:Y:S01]  /*2790*/  IMAD.X R57, R93, 0x1, R21, P1 ;  /* 0x000000015d397824 */ /* 0x000fe200008e0615 */
[----:B------:R-:W-:-:S02]  /*27a0*/  IADD3 R20, P1, R91, R14, RZ ;  /* 0x0000000e5b147210 */ /* 0x000fc40007f3e0ff */
[----:B------:R-:W-:Y:S01]  /*27b0*/  P2R R108, PR, RZ, 0x10 ;  /* 0x00000010ff6c7803 */ /* 0x000fe20000000000 */
[----:B------:R-:W-:-:S04]  /*27c0*/  IMAD.WIDE.U32 R56, R89, R96, R56 ;  /* 0x0000006059387225 */ /* 0x000fc800078e0038 */
[----:B------:R-:W-:Y:S01]  /*27d0*/  IMAD.X R21, R109, 0x1, R15, P1 ;  /* 0x000000016d157824 */ /* 0x000fe200008e060f */
[----:B------:R-:W-:Y:S01]  /*27e0*/  ISETP.GT.AND P1, PT, R3, 0x8, P5 ;  /* 0x000000080300780c */ /* 0x000fe20002f24270 */
[----:B------:R-:W-:Y:S01]  /*27f0*/  IMAD.IADD R11, R111, 0x1, R57 ;  /* 0x000000016f0b7824 */ /* 0x000fe200078e0239 */
[----:B------:R-:W-:-:S04]  /*2800*/  LEA R10, P2, R56, R94, 0x2 ;  /* 0x0000005e380a7211 */ /* 0x000fc800078410ff */
[----:B------:R-:W-:Y:S01]  /*2810*/  LEA.HI.X R11, R56, R95, R11, 0x2, P2 ;  /* 0x0000005f380b7211 */ /* 0x000fe200010f140b */
[----:B---3--:R-:W-:-:S04]  /*2820*/  FMUL R5, R97, R90 ;  /* 0x0000005a61057220 */ /* 0x008fc80000400000 */
[----:B------:R-:W-:Y:S01]  /*2830*/  FFMA R57, R58, R88, R5 ;  /* 0x000000583a397223 */ /* 0x000fe20000000005 */
[----:B------:R-:W-:-:S04]  /*2840*/  IMAD.SHL.U32 R5, R112, 0x200, RZ ;  /* 0x0000020070057824 */ /* 0x000fc800078e00ff */
[----:B------:R2:W-:Y:S01]  /*2850*/  @P0 STG.E desc[UR36][R20.64], R57 ;  /* 0x0000003914000986 */ /* 0x0005e2000c101924 */
[----:B------:R-:W-:Y:S02]  /*2860*/  IADD3 R6, P0, P2, R5, R14, R91 ;  /* 0x0000000e05067210 */ /* 0x000fe40007a1e05b */
[----:B------:R-:W-:Y:S01]  /*2870*/  SHF.L.U64.HI R91, R112, 0x9, R113 ;  /* 0x00000009705b7819 */ /* 0x000fe20000010271 */
[----:B------:R-:W-:Y:S10]  /*2880*/  @!P1 BRA `(.L_x_39) ;  /* 0x0000000000049947 */ /* 0x000ff40003800000 */
[----:B------:R0:W5:Y:S02]  /*2890*/  LDG.E.LTC128B R97, desc[UR36][R10.64+0x4] ;  /* 0x000004240a617981 */ /* 0x000164000c1e1920 */
.L_x_39:
[----:B------:R-:W-:Y:S05]  /*28a0*/  BSYNC B1 ;  /* 0x0000000000017941 */ /* 0x000fea0003800000 */
.L_x_38:
[----:B-----5:R-:W-:Y:S01]  /*28b0*/  FMUL R56, R97, R90 ;  /* 0x0000005a61387220 */ /* 0x020fe20000400000 */
[----:B------:R-:W-:Y:S01]  /*28c0*/  IADD3.X R7, R91, R15, R109, P0, P2 ;  /* 0x0000000f5b077210 */ /* 0x000fe200007e446d */
[----:B------:R-:W-:Y:S01]  /*28d0*/  BSSY B1, `(.L_x_40) ;  /* 0x0000008000017945 */ /* 0x000fe20003800000 */
[----:B------:R-:W-:Y:S01]  /*28e0*/  ISETP.GT.AND P0, PT, R3, RZ, P4 ;  /* 0x000000ff0300720c */ /* 0x000fe20002704270 */
[----:B------:R-:W-:Y:S01]  /*28f0*/  FFMA R59, R59, R88, R56 ;  /* 0x000000583b3b7223 */ /* 0x000fe20000000038 */
[----:B------:R-:W-:-:S04]  /*2900*/  ISETP.GT.AND P3, PT, R4, 0x9, PT ;  /* 0x000000090400780c */ /* 0x000fc80003f64270 */
[----:B------:R3:W-:Y:S01]  /*2910*/  @P1 STG.E desc[UR36][R20.64+0x4], R59 ;  /* 0x0000043b14001986 */ /* 0x0007e2000c101924 */
[----:B------:R-:W-:-:S06]  /*2920*/  P2R R109, PR, RZ, 0x8 ;  /* 0x00000008ff6d7803 */ /* 0x000fcc0000000000 */
[----:B------:R-:W-:Y:S05]  /*2930*/  @!P0 BRA `(.L_x_41) ;  /* 0x0000000000048947 */ /* 0x000fea0003800000 */
[----:B------:R4:W5:Y:S02]  /*2940*/  LDG.E.LTC128B R97, desc[UR36][R8.64+0x20] ;  /* 0x0000202408617981 */ /* 0x000964000c1e1920 */
.L_x_41:
[----:B------:R-:W-:Y:S05]  /*2950*/  BSYNC B1 ;  /* 0x0000000000017941 */ /* 0x000fea0003800000 */
.L_x_40:
[----:B--2--5:R-:W-:Y:S01]  /*2960*/  FMUL R57, R97, R90 ;  /* 0x0000005a61397220 */ /* 0x024fe20000400000 */
[----:B------:R-:W-:Y:S01]  /*2970*/  ISETP.GT.AND P1, PT, R3, RZ, P3 ;  /* 0x000000ff0300720c */ /* 0x000fe20001f24270 */
[----:B------:R-:W-:Y:S02]  /*2980*/  BSSY B1, `(.L_x_42) ;  /* 0x0000005000017945 */ /* 0x000fe40003800000 */
[----:B------:R-:W-:-:S05]  /*2990*/  FFMA R57, R60, R88, R57 ;  /* 0x000000583c397223 */ /* 0x000fca0000000039 */
[----:B------:R2:W-:Y:S05]  /*29a0*/  @P0 STG.E desc[UR36][R14.64+0x20], R57 ;  /* 0x000020390e000986 */ /* 0x0005ea000c101924 */
[----:B------:R-:W-:Y:S05]  /*29b0*/  @!P1 BRA `(.L_x_43) ;  /* 0x0000000000049947 */ /* 0x000fea0003800000 */
[----:B------:R0:W5:Y:S02]  /*29c0*/  LDG.E.LTC128B R97, desc[UR36][R8.64+0x24] ;  /* 0x0000242408617981 */ /* 0x000164000c1e1920 */
.L_x_43:
[----:B------:R-:W-:Y:S05]  /*29d0*/  BSYNC B1 ;  /* 0x0000000000017941 */ /* 0x000fea0003800000 */
.L_x_42:
[----:B-----5:R-:W-:Y:S01]  /*29e0*/  FMUL R56, R97, R90 ;  /* 0x0000005a61387220 */ /* 0x020fe20000400000 */
[----:B------:R-:W-:Y:S01]  /*29f0*/  ISETP.GT.AND P0, PT, R3, 0x8, P4 ;  /* 0x000000080300780c */ /* 0x000fe20002704270 */
[----:B------:R-:W-:Y:S02]  /*2a00*/  BSSY B1, `(.L_x_44) ;  /* 0x0000005000017945 */ /* 0x000fe40003800000 */
[----:B------:R-:W-:-:S05]  /*2a10*/  FFMA R61, R61, R88, R56 ;  /* 0x000000583d3d7223 */ /* 0x000fca0000000038 */
[----:B------:R0:W-:Y:S05]  /*2a20*/  @P1 STG.E desc[UR36][R14.64+0x24], R61 ;  /* 0x0000243d0e001986 */ /* 0x0001ea000c101924 */
[----:B------:R-:W-:Y:S05]  /*2a30*/  @!P0 BRA `(.L_x_45) ;  /* 0x0000000000048947 */ /* 0x000fea0003800000 */
[----:B------:R0:W5:Y:S02]  /*2a40*/  LDG.E.LTC128B R97, desc[UR36][R10.64+0x20] ;  /* 0x000020240a617981 */ /* 0x000164000c1e1920 */
.L_x_45:
[----:B------:R-:W-:Y:S05]  /*2a50*/  BSYNC B1 ;  /* 0x0000000000017941 */ /* 0x000fea0003800000 */
.L_x_44:
[----:B--2--5:R-:W-:Y:S01]  /*2a60*/  FMUL R57, R97, R90 ;  /* 0x0000005a61397220 */ /* 0x024fe20000400000 */
[----:B------:R-:W-:Y:S01]  /*2a70*/  ISETP.GT.AND P1, PT, R3, 0x8, P3 ;  /* 0x000000080300780c */ /* 0x000fe20001f24270 */
[----:B------:R-:W-:Y:S02]  /*2a80*/  BSSY B1, `(.L_x_46) ;  /* 0x0000005000017945 */ /* 0x000fe40003800000 */
[----:B------:R-:W-:-:S05]  /*2a90*/  FFMA R57, R62, R88, R57 ;  /* 0x000000583e397223 */ /* 0x000fca0000000039 */
[----:B------:R2:W-:Y:S05]  /*2aa0*/  @P0 STG.E desc[UR36][R20.64+0x20], R57 ;  /* 0x0000203914000986 */ /* 0x0005ea000c101924 */
[----:B------:R-:W-:Y:S05]  /*2ab0*/  @!P1 BRA `(.L_x_47) ;  /* 0x0000000000049947 */ /* 0x000fea0003800000 */
[----:B------:R0:W5:Y:S02]  /*2ac0*/  LDG.E.LTC128B R97, desc[UR36][R10.64+0x24] ;  /* 0x000024240a617981 */ /* 0x000164000c1e1920 */
.L_x_47:
[----:B------:R-:W-:Y:S05]  /*2ad0*/  BSYNC B1 ;  /* 0x0000000000017941 */ /* 0x000fea0003800000 */
.L_x_46:
[----:B-----5:R-:W-:Y:S01]  /*2ae0*/  FMUL R12, R97, R90 ;  /* 0x0000005a610c7220 */ /* 0x020fe20000400000 */
[----:B------:R-:W-:Y:S01]  /*2af0*/  IADD3 R115, P0, R115, 0x80, RZ ;  /* 0x0000008073737810 */ /* 0x000fe20007f1e0ff */
[----:B------:R-:W-:Y:S01]  /*2b00*/  BSSY B1, `(.L_x_48) ;  /* 0x000000d000017945 */ /* 0x000fe20003800000 */
[----:B------:R-:W-:Y:S01]  /*2b10*/  ISETP.GT.AND P2, PT, R4, 0x10, PT ;  /* 0x000000100400780c */ /* 0x000fe20003f44270 */
[----:B---3--:R-:W-:Y:S01]  /*2b20*/  FFMA R59, R63, R88, R12 ;  /* 0x000000583f3b7223 */ /* 0x008fe2000000000c */
[----:B------:R-:W-:Y:S01]  /*2b30*/  IADD3.X R13, RZ, R13, RZ, P0, !PT ;  /* 0x0000000dff0d7210 */ /* 0x000fe200007fe4ff */
[-C--:B--2---:R-:W-:Y:S01]  /*2b40*/  IMAD.WIDE.U32 R56, R115, R102.reuse, R92 ;  /* 0x0000006673387225 */ /* 0x084fe200078e005c */
[----:B------:R-:W-:Y:S02]  /*2b50*/  ISETP.GT.AND P0, PT, R3, RZ, P2 ;  /* 0x000000ff0300720c */ /* 0x000fe40001704270 */
[----:B------:R2:W-:Y:S01]  /*2b60*/  @P1 STG.E desc[UR36][R20.64+0x24], R59 ;  /* 0x0000243b14001986 */ /* 0x0005e2000c101924 */
[----:B------:R-:W-:Y:S01]  /*2b70*/  IMAD R12, R13, R102, RZ ;  /* 0x000000660d0c7224 */ /* 0x000fe200078e02ff */
[----:B------:R-:W-:Y:S01]  /*2b80*/  P2R R110, PR, RZ, 0x4 ;  /* 0x00000004ff6e7803 */ /* 0x000fe20000000000 */
[----:B------:R-:W-:-:S02]  /*2b90*/  IMAD.MOV.U32 R63, RZ, RZ, R97 ;  /* 0x000000ffff3f7224 */ /* 0x000fc400078e0061 */
[----:B0-----:R-:W-:-:S06]  /*2ba0*/  IMAD R61, R115, R103, R12 ;  /* 0x00000067733d7224 */ /* 0x001fcc00078e020c */
[----:B------:R-:W-:Y:S05]  /*2bb0*/  @!P0 BRA `(.L_x_49) ;  /* 0x0000000000048947 */ /* 0x000fea0003800000 */
[----:B------:R0:W5:Y:S02]  /*2bc0*/  LDG.E.LTC128B R63, desc[UR36][R8.64+0x40] ;  /* 0x00004024083f7981 */ /* 0x000164000c1e1920 */
.L_x_49:
[----:B------:R-:W-:Y:S05]  /*2bd0*/  BSYNC B1 ;  /* 0x0000000000017941 */ /* 0x000fea0003800000 */
.L_x_48:
[----:B-----5:R-:W-:Y:S01]  /*2be0*/  FMUL R13, R63, R90 ;  /* 0x0000005a3f0d7220 */ /* 0x020fe20000400000 */
[----:B------:R-:W-:Y:S01]  /*2bf0*/  IMAD.IADD R57, R61, 0x1, R57 ;  /* 0x000000013d397824 */ /* 0x000fe200078e0239 */
[----:B------:R-:W-:Y:S01]  /*2c00*/  ISETP.GT.AND P1, PT, R4, 0x11, PT ;  /* 0x000000110400780c */ /* 0x000fe20003f24270 */
[----:B------:R-:W-:Y:S01]  /*2c10*/  BSSY B1, `(.L_x_50) ;  /* 0x000001b000017945 */ /* 0x000fe20003800000 */
[----:B------:R-:W-:Y:S01]  /*2c20*/  FFMA R97, R64, R88, R13 ;  /* 0x0000005840617223 */ /* 0x000fe2000000000d */
[----:B------:R-:W-:-:S04]  /*2c30*/  IMAD.WIDE.U32 R12, R115, R102, R98 ;  /* 0x00000066730c7225 */ /* 0x000fc800078e0062 */
[----:B------:R3:W-:Y:S01]  /*2c40*/  @P0 STG.E desc[UR36][R14.64+0x40], R97 ;  /* 0x000040610e000986 */ /* 0x0007e2000c101924 */
[----:B------:R-:W-:Y:S01]  /*2c50*/  IMAD.IADD R13, R13, 0x1, R61 ;  /* 0x000000010d0d7824 */ /* 0x000fe200078e023d */
[----:B------:R-:W-:Y:S01]  /*2c60*/  LEA R58, P0, R12, R94, 0x2 ;  /* 0x0000005e0c3a7211 */ /* 0x000fe200078010ff */
[----:B------:R-:W-:-:S03]  /*2c70*/  IMAD.WIDE.U32 R56, R89, R96, R56 ;  /* 0x0000006059387225 */ /* 0x000fc600078e0038 */
[----:B--2---:R-:W-:Y:S01]  /*2c80*/  LEA.HI.X R59, R12, R95, R13, 0x2, P0 ;  /* 0x0000005f0c3b7211 */ /* 0x004fe200000f140d */
[----:B------:R-:W-:Y:S01]  /*2c90*/  IMAD.IADD R13, R111, 0x1, R57 ;  /* 0x000000016f0d7824 */ /* 0x000fe200078e0239 */
[----:B------:R-:W-:Y:S01]  /*2ca0*/  LEA R12, P0, R56, R94, 0x2 ;  /* 0x0000005e380c7211 */ /* 0x000fe200078010ff */
[----:B------:R-:W-:-:S03]  /*2cb0*/  IMAD.WIDE.U32 R102, R115, R102, R104 ;  /* 0x0000006673667225 */ /* 0x000fc600078e0068 */
[----:B------:R-:W-:Y:S01]  /*2cc0*/  LEA.HI.X R13, R56, R95, R13, 0x2, P0 ;  /* 0x0000005f380d7211 */ /* 0x000fe200000f140d */
[----:B------:R-:W-:Y:S01]  /*2cd0*/  IMAD.IADD R61, R61, 0x1, R103 ;  /* 0x000000013d3d7824 */ /* 0x000fe200078e0267 */
[----:B------:R-:W-:-:S05]  /*2ce0*/  IADD3 R100, P0, R100, R102, RZ ;  /* 0x0000006664647210 */ /* 0x000fca0007f1e0ff */
[----:B------:R-:W-:Y:S01]  /*2cf0*/  IMAD.X R98, R61, 0x1, R99, P0 ;  /* 0x000000013d627824 */ /* 0x000fe200000e0663 */
[----:B------:R-:W-:Y:S02]  /*2d00*/  IADD3 R56, P0, R92, R102, RZ ;  /* 0x000000665c387210 */ /* 0x000fe40007f1e0ff */
[----:B------:R-:W-:-:S03]  /*2d10*/  P2R R92, PR, RZ, 0x2 ;  /* 0x00000002ff5c7803 */ /* 0x000fc60000000000 */
[----:B------:R-:W-:Y:S01]  /*2d20*/  IMAD.X R57, R93, 0x1, R61, P0 ;  /* 0x000000015d397824 */ /* 0x000fe200000e063d */
[----:B------:R-:W-:Y:S01]  /*2d30*/  LEA R60, P0, R100, R94, 0x2 ;  /* 0x0000005e643c7211 */ /* 0x000fe200078010ff */
[----:B---3--:R-:W-:-:S03]  /*2d40*/  IMAD.WIDE.U32 R96, R89, R96, R56 ;  /* 0x0000006059607225 */ /* 0x008fc600078e0038 */
[----:B------:R-:W-:Y:S01]  /*2d50*/  LEA.HI.X R61, R100, R95, R98, 0x2, P0 ;  /* 0x0000005f643d7211 */ /* 0x000fe200000f1462 */
[----:B------:R-:W-:Y:S01]  /*2d60*/  IMAD.IADD R57, R111, 0x1, R97 ;  /* 0x000000016f397824 */ /* 0x000fe200078e0261 */
[----:B------:R-:W-:-:S04]  /*2d70*/  LEA R56, P0, R96, R94, 0x2 ;  /* 0x0000005e60387211 */ /* 0x000fc800078010ff */
[----:B------:R-:W-:Y:S02]  /*2d80*/  LEA.HI.X R57, R96, R95, R57, 0x2, P0 ;  /* 0x0000005f60397211 */ /* 0x000fe400000f1439 */
[----:B------:R-:W-:-:S13]  /*2d90*/  ISETP.GT.AND P0, PT, R3, RZ, P1 ;  /* 0x000000ff0300720c */ /* 0x000fda0000f04270 */
[----:B------:R-:W-:Y:S05]  /*2da0*/  @!P0 BRA `(.L_x_51) ;  /* 0x0000000000048947 */ /* 0x000fea0003800000 */
[----:B------:R2:W5:Y:S02]  /*2db0*/  LDG.E.LTC128B R63, desc[UR36][R8.64+0x44] ;  /* 0x00004424083f7981 */ /* 0x000564000c1e1920 */
.L_x_51:
[----:B------:R-:W-:Y:S05]  /*2dc0*/  BSYNC B1 ;  /* 0x0000000000017941 */ /* 0x000fea0003800000 */
.L_x_50:
[----:B-----5:R-:W-:Y:S01]  /*2dd0*/  FMUL R62, R63, R90 ;  /* 0x0000005a3f3e7220 */ /* 0x020fe20000400000 */
[----:B------:R-:W-:Y:S03]  /*2de0*/  BSSY B1, `(.L_x_52) ;  /* 0x0000006000017945 */ /* 0x000fe60003800000 */
[----:B------:R-:W-:-:S05]  /*2df0*/  FFMA R65, R65, R88, R62 ;  /* 0x0000005841417223 */ /* 0x000fca000000003e */
[----:B------:R3:W-:Y:S01]  /*2e00*/  @P0 STG.E desc[UR36][R14.64+0x44], R65 ;  /* 0x000044410e000986 */ /* 0x0007e2000c101924 */
[----:B------:R-:W-:-:S13]  /*2e10*/  ISETP.GT.AND P0, PT, R3, 0x8, P2 ;  /* 0x000000080300780c */ /* 0x000fda0001704270 */
[----:B---3--:R-:W-:Y:S05]  /*2e20*/  @!P0 BRA `(.L_x_53) ;  /* 0x0000000000048947 */ /* 0x008fea0003800000 */
[----:B------:R3:W5:Y:S02]  /*2e30*/  LDG.E.LTC128B R63, desc[UR36][R10.64+0x40] ;  /* 0x000040240a3f7981 */ /* 0x000764000c1e1920 */
.L_x_53:
[----:B------:R-:W-:Y:S05]  /*2e40*/  BSYNC B1 ;  /* 0x0000000000017941 */ /* 0x000fea0003800000 */
.L_x_52:
[----:B-----5:R-:W-:Y:S01]  /*2e50*/  FMUL R65, R63, R90 ;  /* 0x0000005a3f417220 */ /* 0x020fe20000400000 */
[----:B------:R-:W-:Y:S03]  /*2e60*/  BSSY B1, `(.L_x_54) ;  /* 0x0000006000017945 */ /* 0x000fe60003800000 */
[----:B------:R-:W-:-:S05]  /*2e70*/  FFMA R65, R66, R88, R65 ;  /* 0x0000005842417223 */ /* 0x000fca0000000041 */
[----:B------:R0:W-:Y:S01]  /*2e80*/  @P0 STG.E desc[UR36][R20.64+0x40], R65 ;  /* 0x0000404114000986 */ /* 0x0001e2000c101924 */
[----:B------:R-:W-:-:S13]  /*2e90*/  ISETP.GT.AND P0, PT, R3, 0x8, P1 ;  /* 0x000000080300780c */ /* 0x000fda0000f04270 */
[----:B0-----:R-:W-:Y:S05]  /*2ea0*/  @!P0 BRA `(.L_x_55) ;  /* 0x0000000000048947 */ /* 0x001fea0003800000 */
[----:B------:R0:W5:Y:S02]  /*2eb0*/  LDG.E.LTC128B R63, desc[UR36][R10.64+0x44] ;  /* 0x000044240a3f7981 */ /* 0x000164000c1e1920 */
.L_x_55:
[----:B------:R-:W-:Y:S05]  /*2ec0*/  BSYNC B1 ;  /* 0x0000000000017941 */ /* 0x000fea0003800000 */
.L_x_54:
[----:B-----5:R-:W-:Y:S01]  /*2ed0*/  FMUL R62, R63, R90 ;  /* 0x0000005a3f3e7220 */ /* 0x020fe20000400000 */
[----:B------:R-:W-:Y:S01]  /*2ee0*/  ISETP.GT.AND P2, PT, R4, 0x18, PT ;  /* 0x000000180400780c */ /* 0x000fe20003f44270 */
[----:B------:R-:W-:Y:S02]  /*2ef0*/  BSSY B1, `(.L_x_56) ;  /* 0x0000007000017945 */ /* 0x000fe40003800000 */
[----:B------:R-:W-:Y:S01]  /*2f00*/  FFMA R67, R67, R88, R62 ;  /* 0x0000005843437223 */ /* 0x000fe2000000003e */
[----:B------:R-:W-:-:S04]  /*2f10*/  P2R R89, PR, RZ, 0x4 ;  /* 0x00000004ff597803 */ /* 0x000fc80000000000 */
[----:B------:R0:W-:Y:S01]  /*2f20*/  @P0 STG.E desc[UR36][R20.64+0x44], R67 ;  /* 0x0000444314000986 */ /* 0x0001e2000c101924 */
[----:B------:R-:W-:-:S13]  /*2f30*/  ISETP.GT.AND P0, PT, R3, RZ, P2 ;  /* 0x000000ff0300720c */ /* 0x000fda0001704270 */
[----:B0-----:R-:W-:Y:S05]  /*2f40*/  @!P0 BRA `(.L_x_57) ;  /* 0x0000000000048947 */ /* 0x001fea0003800000 */
[----:B------:R0:W5:Y:S02]  /*2f50*/  LDG.E.LTC128B R63, desc[UR36][R8.64+0x60] ;  /* 0x00006024083f7981 */ /* 0x000164000c1e1920 */
.L_x_57:
[----:B------:R-:W-:Y:S05]  /*2f60*/  BSYNC B1 ;  /* 0x0000000000017941 */ /* 0x000fea0003800000 */
.L_x_56:
        /* <DEDUP_REMOVED lines=9> */
.L_x_59:
[----:B------:R-:W-:Y:S05]  /*3000*/  BSYNC B1 ;  /* 0x0000000000017941 */ /* 0x000fea0003800000 */
.L_x_58:
[----:B-----5:R-:W-:Y:S01]  /*3010*/  FMUL R62, R63, R90 ;  /* 0x0000005a3f3e7220 */ /* 0x020fe20000400000 */
[----:B------:R-:W-:Y:S03]  /*3020*/  BSSY B1, `(.L_x_60) ;  /* 0x0000006000017945 */ /* 0x000fe60003800000 */
[----:B------:R-:W-:-:S05]  /*3030*/  FFMA R69, R69, R88, R62 ;  /* 0x0000005845457223 */ /* 0x000fca000000003e */
[----:B------:R0:W-:Y:S01]  /*3040*/  @P0 STG.E desc[UR36][R14.64+0x64], R69 ;  /* 0x000064450e000986 */ /* 0x0001e2000c101924 */
[----:B------:R-:W-:-:S13]  /*3050*/  ISETP.GT.AND P0, PT, R3, 0x8, P2 ;  /* 0x000000080300780c */ /* 0x000fda0001704270 */
[----:B0-----:R-:W-:Y:S05]  /*3060*/  @!P0 BRA `(.L_x_61) ;  /* 0x0000000000048947 */ /* 0x001fea0003800000 */
[----:B------:R0:W5:Y:S02]  /*3070*/  LDG.E.LTC128B R63, desc[UR36][R10.64+0x60] ;  /* 0x000060240a3f7981 */ /* 0x000164000c1e1920 */
.L_x_61:
[----:B------:R-:W-:Y:S05]  /*3080*/  BSYNC B1 ;  /* 0x0000000000017941 */ /* 0x000fea0003800000 */
.L_x_60:
[----:B-----5:R-:W-:Y:S01]  /*3090*/  FMUL R65, R63, R90 ;  /* 0x0000005a3f417220 */ /* 0x020fe20000400000 */
[----:B------:R-:W-:Y:S03]  /*30a0*/  BSSY B1, `(.L_x_62) ;  /* 0x0000006000017945 */ /* 0x000fe60003800000 */
[----:B------:R-:W-:-:S05]  /*30b0*/  FFMA R65, R70, R88, R65 ;  /* 0x0000005846417223 */ /* 0x000fca0000000041 */
[----:B------:R0:W-:Y:S01]  /*30c0*/  @P0 STG.E desc[UR36][R20.64+0x60], R65 ;  /* 0x0000604114000986 */ /* 0x0001e2000c101924 */
[----:B------:R-:W-:-:S13]  /*30d0*/  ISETP.GT.AND P0, PT, R3, 0x8, P1 ;  /* 0x000000080300780c */ /* 0x000fda0000f04270 */
[----:B0-----:R-:W-:Y:S05]  /*30e0*/  @!P0 BRA `(.L_x_63) ;  /* 0x0000000000048947 */ /* 0x001fea0003800000 */
[----:B------:R0:W5:Y:S02]  /*30f0*/  LDG.E.LTC128B R63, desc[UR36][R10.64+0x64] ;  /* 0x000064240a3f7981 */ /* 0x000164000c1e1920 */
.L_x_63:
[----:B------:R-:W-:Y:S05]  /*3100*/  BSYNC B1 ;  /* 0x0000000000017941 */ /* 0x000fea0003800000 */
.L_x_62:
        /* <DEDUP_REMOVED lines=9> */
.L_x_65:
[----:B------:R-:W-:Y:S05]  /*31a0*/  BSYNC B1 ;  /* 0x0000000000017941 */ /* 0x000fea0003800000 */
.L_x_64:
        /* <DEDUP_REMOVED lines=9> */
.L_x_67:
[----:B------:R-:W-:Y:S05]  /*3240*/  BSYNC B1 ;  /* 0x0000000000017941 */ /* 0x000fea0003800000 */
.L_x_66:
[----:B-----5:R-:W-:Y:S01]  /*3250*/  FMUL R62, R63, R90 ;  /* 0x0000005a3f3e7220 */ /* 0x020fe20000400000 */
[----:B------:R-:W-:Y:S03]  /*3260*/  BSSY B1, `(.L_x_68) ;  /* 0x0000006000017945 */ /* 0x000fe60003800000 */
[----:B------:R-:W-:-:S05]  /*3270*/  FFMA R73, R73, R88, R62 ;  /* 0x0000005849497223 */ /* 0x000fca000000003e */
[----:B------:R0:W-:Y:S01]  /*3280*/  @P0 STG.E desc[UR36][R14.64+0x84], R73 ;  /* 0x000084490e000986 */ /* 0x0001e2000c101924 */
[----:B------:R-:W-:-:S13]  /*3290*/  ISETP.GT.AND P0, PT, R3, 0x8, P2 ;  /* 0x000000080300780c */ /* 0x000fda0001704270 */
[----:B0-----:R-:W-:Y:S05]  /*32a0*/  @!P0 BRA `(.L_x_69) ;  /* 0x0000000000048947 */ /* 0x001fea0003800000 */
[----:B------:R0:W5:Y:S02]  /*32b0*/  LDG.E.LTC128B R63, desc[UR36][R10.64+0x80] ;  /* 0x000080240a3f7981 */ /* 0x000164000c1e1920 */
.L_x_69:
[----:B------:R-:W-:Y:S05]  /*32c0*/  BSYNC B1 ;  /* 0x0000000000017941 */ /* 0x000fea0003800000 */
.L_x_68:
[----:B-----5:R-:W-:Y:S01]  /*32d0*/  FMUL R65, R63, R90 ;  /* 0x0000005a3f417220 */ /* 0x020fe20000400000 */
[----:B------:R-:W-:Y:S03]  /*32e0*/  BSSY B1, `(.L_x_70) ;  /* 0x0000006000017945 */ /* 0x000fe60003800000 */
[----:B------:R-:W-:-:S05]  /*32f0*/  FFMA R65, R74, R88, R65 ;  /* 0x000000584a417223 */ /* 0x000fca0000000041 */
[----:B------:R0:W-:Y:S01]  /*3300*/  @P0 STG.E desc[UR36][R20.64+0x80], R65 ;  /* 0x0000804114000986 */ /* 0x0001e2000c101924 */
[----:B------:R-:W-:-:S13]  /*3310*/  ISETP.GT.AND P0, PT, R3, 0x8, P1 ;  /* 0x000000080300780c */ /* 0x000fda0000f04270 */
[----:B0-----:R-:W-:Y:S05]  /*3320*/  @!P0 BRA `(.L_x_71) ;  /* 0x0000000000048947 */ /* 0x001fea0003800000 */
[----:B------:R0:W5:Y:S02]  /*3330*/  LDG.E.LTC128B R63, desc[UR36][R10.64+0x84] ;  /* 0x000084240a3f7981 */ /* 0x000164000c1e1920 */
.L_x_71:
[----:B------:R-:W-:Y:S05]  /*3340*/  BSYNC B1 ;  /* 0x0000000000017941 */ /* 0x000fea0003800000 */
.L_x_70:
        /* <DEDUP_REMOVED lines=9> */
.L_x_73:
[----:B------:R-:W-:Y:S05]  /*33e0*/  BSYNC B1 ;  /* 0x0000000000017941 */ /* 0x000fea0003800000 */
.L_x_72:
        /* <DEDUP_REMOVED lines=9> */
.L_x_75:
[----:B------:R-:W-:Y:S05]  /*3480*/  BSYNC B1 ;  /* 0x0000000000017941 */ /* 0x000fea0003800000 */
.L_x_74:
[----:B-----5:R-:W-:Y:S01]  /*3490*/  FMUL R62, R63, R90 ;  /* 0x0000005a3f3e7220 */ /* 0x020fe20000400000 */
[----:B------:R-:W-:Y:S03]  /*34a0*/  BSSY B1, `(.L_x_76) ;  /* 0x0000006000017945 */ /* 0x000fe60003800000 */
[----:B------:R-:W-:-:S05]  /*34b0*/  FFMA R77, R77, R88, R62 ;  /* 0x000000584d4d7223 */ /* 0x000fca000000003e */
[----:B------:R0:W-:Y:S01]  /*34c0*/  @P0 STG.E desc[UR36][R14.64+0xa4], R77 ;  /* 0x0000a44d0e000986 */ /* 0x0001e2000c101924 */
[----:B------:R-:W-:-:S13]  /*34d0*/  ISETP.GT.AND P0, PT, R3, 0x8, P1 ;  /* 0x000000080300780c */ /* 0x000fda0000f04270 */
[----:B0-----:R-:W-:Y:S05]  /*34e0*/  @!P0 BRA `(.L_x_77) ;  /* 0x0000000000048947 */ /* 0x001fea0003800000 */
[----:B------:R0:W5:Y:S02]  /*34f0*/  LDG.E.LTC128B R63, desc[UR36][R10.64+0xa0] ;  /* 0x0000a0240a3f7981 */ /* 0x000164000c1e1920 */
.L_x_77:
[----:B------:R-:W-:Y:S05]  /*3500*/  BSYNC B1 ;  /* 0x0000000000017941 */ /* 0x000fea0003800000 */
.L_x_76:
[----:B-----5:R-:W-:Y:S01]  /*3510*/  FMUL R65, R63, R90 ;  /* 0x0000005a3f417220 */ /* 0x020fe20000400000 */
[----:B------:R-:W-:Y:S03]  /*3520*/  BSSY B1, `(.L_x_78) ;  /* 0x0000006000017945 */ /* 0x000fe60003800000 */
[----:B------:R-:W-:-:S05]  /*3530*/  FFMA R65, R78, R88, R65 ;  /* 0x000000584e417223 */ /* 0x000fca0000000041 */
[----:B------:R0:W-:Y:S01]  /*3540*/  @P0 STG.E desc[UR36][R20.64+0xa0], R65 ;  /* 0x0000a04114000986 */ /* 0x0001e2000c101924 */
[----:B------:R-:W-:-:S13]  /*3550*/  ISETP.GT.AND P0, PT, R3, 0x8, P5 ;  /* 0x000000080300780c */ /* 0x000fda0002f04270 */
[----:B0-----:R-:W-:Y:S05]  /*3560*/  @!P0 BRA `(.L_x_79) ;  /* 0x0000000000048947 */ /* 0x001fea0003800000 */
[----:B------:R0:W5:Y:S02]  /*3570*/  LDG.E.LTC128B R63, desc[UR36][R10.64+0xa4] ;  /* 0x0000a4240a3f7981 */ /* 0x000164000c1e1920 */
.L_x_79:
[----:B------:R-:W-:Y:S05]  /*3580*/  BSYNC B1 ;  /* 0x0000000000017941 */ /* 0x000fea0003800000 */
.L_x_78:
[----:B-----5:R-:W-:Y:S01]  /*3590*/  FMUL R62, R63, R90 ;  /* 0x0000005a3f3e7220 */ /* 0x020fe20000400000 */
[----:B------:R-:W-:Y:S01]  /*35a0*/  ISETP.GT.AND P3, PT, R4, 0x30, PT ;  /* 0x000000300400780c */ /* 0x000fe20003f64270 */
[----:B------:R-:W-:Y:S02]  /*35b0*/  BSSY B1, `(.L_x_80) ;  /* 0x0000006000017945 */ /* 0x000fe40003800000 */
[----:B------:R-:W-:-:S05]  /*35c0*/  FFMA R79, R79, R88, R62 ;  /* 0x000000584f4f7223 */ /* 0x000fca000000003e */
[----:B------:R0:W-:Y:S01]  /*35d0*/  @P0 STG.E desc[UR36][R20.64+0xa4], R79 ;  /* 0x0000a44f14000986 */ /* 0x0001e2000c101924 */
[----:B------:R-:W-:-:S13]  /*35e0*/  ISETP.GT.AND P0, PT, R3, RZ, P3 ;  /* 0x000000ff0300720c */ /* 0x000fda0001f04270 */
[----:B0-----:R-:W-:Y:S05]  /*35f0*/  @!P0 BRA `(.L_x_81) ;  /* 0x0000000000048947 */ /* 0x001fea0003800000 */
[----:B------:R0:W5:Y:S02]  /*3600*/  LDG.E.LTC128B R63, desc[UR36][R8.64+0xc0] ;  /* 0x0000c024083f7981 */ /* 0x000164000c1e1920 */
.L_x_81:
[----:B------:R-:W-:Y:S05]  /*3610*/  BSYNC B1 ;  /* 0x0000000000017941 */ /* 0x000fea0003800000 */
.L_x_80:
        /* <DEDUP_REMOVED lines=8> */
.L_x_83:
[----:B------:R-:W-:Y:S05]  /*36a0*/  BSYNC B1 ;  /* 0x0000000000017941 */ /* 0x000fea0003800000 */
.L_x_82:
[----:B-----5:R-:W-:Y:S01]  /*36b0*/  FMUL R62, R63, R90 ;  /* 0x0000005a3f3e7220 */ /* 0x020fe20000400000 */
[----:B------:R-:W-:Y:S03]  /*36c0*/  BSSY B1, `(.L_x_84) ;  /* 0x0000006000017945 */ /* 0x000fe60003800000 */
[----:B------:R-:W-:-:S05]  /*36d0*/  FFMA R81, R81, R88, R62 ;  /* 0x0000005851517223 */ /* 0x000fca000000003e */
[----:B------:R0:W-:Y:S01]  /*36e0*/  @P0 STG.E desc[UR36][R14.64+0xc4], R81 ;  /* 0x0000c4510e000986 */ /* 0x0001e2000c101924 */
[----:B------:R-:W-:-:S13]  /*36f0*/  ISETP.GT.AND P0, PT, R3, 0x8, P3 ;  /* 0x000000080300780c */ /* 0x000fda0001f04270 */
[----:B0-----:R-:W-:Y:S05]  /*3700*/  @!P0 BRA `(.L_x_85) ;  /* 0x0000000000048947 */ /* 0x001fea0003800000 */
[----:B------:R0:W5:Y:S02]  /*3710*/  LDG.E.LTC128B R63, desc[UR36][R10.64+0xc0] ;  /* 0x0000c0240a3f7981 */ /* 0x000164000c1e1920 */
.L_x_85:
[----:B------:R-:W-:Y:S05]  /*3720*/  BSYNC B1 ;  /* 0x0000000000017941 */ /* 0x000fea0003800000 */
.L_x_84:
[----:B-----5:R-:W-:Y:S01]  /*3730*/  FMUL R65, R63, R90 ;  /* 0x0000005a3f417220 */ /* 0x020fe20000400000 */
[----:B------:R-:W-:Y:S03]  /*3740*/  BSSY B1, `(.L_x_86) ;  /* 0x0000006000017945 */ /* 0x000fe60003800000 */
[----:B------:R-:W-:-:S05]  /*3750*/  FFMA R65, R82, R88, R65 ;  /* 0x0000005852417223 */ /* 0x000fca0000000041 */
[----:B------:R0:W-:Y:S01]  /*3760*/  @P0 STG.E desc[UR36][R20.64+0xc0], R65 ;  /* 0x0000c04114000986 */ /* 0x0001e2000c101924 */
[----:B------:R-:W-:-:S13]  /*3770*/  ISETP.GT.AND P0, PT, R3, 0x8, P2 ;  /* 0x000000080300780c */ /* 0x000fda0001704270 */
[----:B0-----:R-:W-:Y:S05]  /*3780*/  @!P0 BRA `(.L_x_87) ;  /* 0x0000000000048947 */ /* 0x001fea0003800000 */
[----:B------:R0:W5:Y:S02]  /*3790*/  LDG.E.LTC128B R63, desc[UR36][R10.64+0xc4] ;  /* 0x0000c4240a3f7981 */ /* 0x000164000c1e1920 */
.L_x_87:
[----:B------:R-:W-:Y:S05]  /*37a0*/  BSYNC B1 ;  /* 0x0000000000017941 */ /* 0x000fea0003800000 */
.L_x_86:
[----:B-----5:R-:W-:Y:S01]  /*37b0*/  FMUL R62, R63, R90 ;  /* 0x0000005a3f3e7220 */ /* 0x020fe20000400000 */
[----:B------:R-:W-:Y:S01]  /*37c0*/  ISETP.GT.AND P1, PT, R4, 0x38, PT ;  /* 0x000000380400780c */ /* 0x000fe20003f24270 */
[----:B------:R-:W-:Y:S01]  /*37d0*/  BSSY B1, `(.L_x_88) ;  /* 0x0000007000017945 */ /* 0x000fe20003800000 */
[----:B------:R-:W-:Y:S02]  /*37e0*/  IMAD.MOV.U32 R69, RZ, RZ, R63 ;  /* 0x000000ffff457224 */ /* 0x000fe400078e003f */
[----:B------:R-:W-:-:S05]  /*37f0*/  FFMA R83, R83, R88, R62 ;  /* 0x0000005853537223 */ /* 0x000fca000000003e */
[----:B------:R0:W-:Y:S01]  /*3800*/  @P0 STG.E desc[UR36][R20.64+0xc4], R83 ;  /* 0x0000c45314000986 */ /* 0x0001e2000c101924 */
[----:B------:R-:W-:-:S13]  /*3810*/  ISETP.GT.AND P0, PT, R3, RZ, P1 ;  /* 0x000000ff0300720c */ /* 0x000fda0000f04270 */
[----:B0-----:R-:W-:Y:S05]  /*3820*/  @!P0 BRA `(.L_x_89) ;  /* 0x0000000000048947 */ /* 0x001fea0003800000 */
[----:B------:R0:W5:Y:S02]  /*3830*/  LDG.E.LTC128B R69, desc[UR36][R8.64+0xe0] ;  /* 0x0000e02408457981 */ /* 0x000164000c1e1920 */
.L_x_89:
[----:B------:R-:W-:Y:S05]  /*3840*/  BSYNC B1 ;  /* 0x0000000000017941 */ /* 0x000fea0003800000 */
.L_x_88:
[----:B-----5:R-:W-:Y:S01]  /*3850*/  FMUL R63, R69, R90 ;  /* 0x0000005a453f7220 */ /* 0x020fe20000400000 */
[----:B------:R-:W-:Y:S03]  /*3860*/  BSSY B1, `(.L_x_90) ;  /* 0x000000d000017945 */ /* 0x000fe60003800000 */
[----:B------:R-:W-:-:S05]  /*3870*/  FFMA R71, R84, R88, R63 ;  /* 0x0000005854477223 */ /* 0x000fca000000003f */
[----:B------:R0:W-:Y:S01]  /*3880*/  @P0 STG.E desc[UR36][R14.64+0xe0], R71 ;  /* 0x0000e0470e000986 */ /* 0x0001e2000c101924 */
[----:B------:R-:W-:-:S05]  /*3890*/  IADD3 R64, P0, R5, R20, RZ ;  /* 0x0000001405407210 */ /* 0x000fca0007f1e0ff */
[----:B------:R-:W-:Y:S01]  /*38a0*/  IMAD.X R65, R91, 0x1, R21, P0 ;  /* 0x000000015b417824 */ /* 0x000fe200000e0615 */
[----:B------:R-:W-:-:S04]  /*38b0*/  IADD3 R66, P0, R5, R20, RZ ;  /* 0x0000001405427210 */ /* 0x000fc80007f1e0ff */
[----:B------:R-:W-:Y:S02]  /*38c0*/  IADD3.X R67, R91, R21, RZ, P0, !PT ;  /* 0x000000155b437210 */ /* 0x000fe400007fe4ff */
[----:B------:R-:W-:-:S05]  /*38d0*/  IADD3 R62, P0, R5, R14, RZ ;  /* 0x0000000e053e7210 */ /* 0x000fca0007f1e0ff */
[----:B------:R-:W-:Y:S01]  /*38e0*/  IMAD.X R63, R91, 0x1, R15, P0 ;  /* 0x000000015b3f7824 */ /* 0x000fe200000e060f */
[----:B------:R-:W-:-:S04]  /*38f0*/  ISETP.GT.AND P0, PT, R4, 0x39, PT ;  /* 0x000000390400780c */ /* 0x000fc80003f04270 */
[----:B------:R-:W-:-:S13]  /*3900*/  ISETP.GT.AND P4, PT, R3, RZ, P0 ;  /* 0x000000ff0300720c */ /* 0x000fda0000784270 */
[----:B0-----:R-:W-:Y:S05]  /*3910*/  @!P4 BRA `(.L_x_91) ;  /* 0x000000000004c947 */ /* 0x001fea0003800000 */
[----:B------:R0:W5:Y:S02]  /*3920*/  LDG.E.LTC128B R69, desc[UR36][R8.64+0xe4] ;  /* 0x0000e42408457981 */ /* 0x000164000c1e1920 */
.L_x_91:
[----:B------:R-:W-:Y:S05]  /*3930*/  BSYNC B1 ;  /* 0x0000000000017941 */ /* 0x000fea0003800000 */
.L_x_90:
[----:B-----5:R-:W-:Y:S01]  /*3940*/  FMUL R4, R69, R90 ;  /* 0x0000005a45047220 */ /* 0x020fe20000400000 */
[----:B------:R-:W-:Y:S03]  /*3950*/  BSSY B1, `(.L_x_92) ;  /* 0x0000006000017945 */ /* 0x000fe60003800000 */
[----:B------:R-:W-:-:S05]  /*3960*/  FFMA R85, R85, R88, R4 ;  /* 0x0000005855557223 */ /* 0x000fca0000000004 */
[----:B------:R0:W-:Y:S01]  /*3970*/  @P4 STG.E desc[UR36][R14.64+0xe4], R85 ;  /* 0x0000e4550e004986 */ /* 0x0001e2000c101924 */
[----:B------:R-:W-:-:S13]  /*3980*/  ISETP.GT.AND P4, PT, R3, 0x8, P1 ;  /* 0x000000080300780c */ /* 0x000fda0000f84270 */
[----:B0-----:R-:W-:Y:S05]  /*3990*/  @!P4 BRA `(.L_x_93) ;  /* 0x000000000004c947 */ /* 0x001fea0003800000 */
[----:B------:R0:W5:Y:S02]  /*39a0*/  LDG.E.LTC128B R69, desc[UR36][R10.64+0xe0] ;  /* 0x0000e0240a457981 */ /* 0x000164000c1e1920 */
.L_x_93:
[----:B------:R-:W-:Y:S05]  /*39b0*/  BSYNC B1 ;  /* 0x0000000000017941 */ /* 0x000fea0003800000 */
.L_x_92:
[----:B-----5:R-:W-:Y:S01]  /*39c0*/  FMUL R5, R69, R90 ;  /* 0x0000005a45057220 */ /* 0x020fe20000400000 */
[----:B------:R-:W-:Y:S03]  /*39d0*/  BSSY B1, `(.L_x_94) ;  /* 0x0000006000017945 */ /* 0x000fe60003800000 */
[----:B------:R-:W-:-:S05]  /*39e0*/  FFMA R5, R86, R88, R5 ;  /* 0x0000005856057223 */ /* 0x000fca0000000005 */
[----:B------:R0:W-:Y:S01]  /*39f0*/  @P4 STG.E desc[UR36][R20.64+0xe0], R5 ;  /* 0x0000e00514004986 */ /* 0x0001e2000c101924 */
[----:B------:R-:W-:-:S13]  /*3a00*/  ISETP.GT.AND P4, PT, R3, 0x8, P0 ;  /* 0x000000080300780c */ /* 0x000fda0000784270 */
[----:B0-----:R-:W-:Y:S05]  /*3a10*/  @!P4 BRA `(.L_x_95) ;  /* 0x000000000004c947 */ /* 0x001fea0003800000 */
[----:B------:R0:W5:Y:S02]  /*3a20*/  LDG.E.LTC128B R69, desc[UR36][R10.64+0xe4] ;  /* 0x0000e4240a457981 */ /* 0x000164000c1e1920 */
.L_x_95:
[----:B------:R-:W-:Y:S05]  /*3a30*/  BSYNC B1 ;  /* 0x0000000000017941 */ /* 0x000fea0003800000 */
.L_x_94:
[----:B-----5:R-:W-:-:S04]  /*3a40*/  FMUL R4, R69, R90 ;  /* 0x0000005a45047220 */ /* 0x020fc80000400000 */
[----:B------:R-:W-:-:S05]  /*3a50*/  FFMA R87, R87, R88, R4 ;  /* 0x0000005857577223 */ /* 0x000fca0000000004 */
[----:B------:R0:W-:Y:S01]  /*3a60*/  @P4 STG.E desc[UR36][R20.64+0xe4], R87 ;  /* 0x0000e45714004986 */ /* 0x0001e2000c101924 */
[----:B------:R-:W-:-:S13]  /*3a70*/  ISETP.GT.AND P4, PT, R3, 0x80, P6 ;  /* 0x000000800300780c */ /* 0x000fda0003784270 */
[----:B------:R-:W2:Y:S01]  /*3a80*/  @P4 LDG.E.LTC128B R69, desc[UR36][R58.64] ;  /* 0x000000243a454981 */ /* 0x000ea2000c1e1920 */
[----:B------:R-:W-:Y:S01]  /*3a90*/  BSSY B1, `(.L_x_96) ;  /* 0x0000008000017945 */ /* 0x000fe20003800000 */
[----:B--2---:R-:W-:-:S04]  /*3aa0*/  FMUL R5, R69, R90 ;  /* 0x0000005a45057220 */ /* 0x004fc80000400000 */
[----:B------:R-:W-:-:S05]  /*3ab0*/  FFMA R5, R24, R88, R5 ;  /* 0x0000005818057223 */ /* 0x000fca0000000005 */
[----:B------:R0:W-:Y:S01]  /*3ac0*/  @P4 STG.E desc[UR36][R62.64], R5 ;  /* 0x000000053e004986 */ /* 0x0001e2000c101924 */
[----:B------:R-:W-:-:S04]  /*3ad0*/  ISETP.NE.AND P4, PT, R107, RZ, PT ;  /* 0x000000ff6b00720c */ /* 0x000fc80003f85270 */
[----:B------:R-:W-:-:S13]  /*3ae0*/  ISETP.GT.AND P4, PT, R3, 0x80, P4 ;  /* 0x000000800300780c */ /* 0x000fda0002784270 */
[----:B0-----:R-:W-:Y:S05]  /*3af0*/  @!P4 BRA `(.L_x_97) ;  /* 0x000000000004c947 */ /* 0x001fea0003800000 */
[----:B------:R0:W5:Y:S02]  /*3b00*/  LDG.E.LTC128B R69, desc[UR36][R12.64+0x4] ;  /* 0x000004240c457981 */ /* 0x000164000c1e1920 */
.L_x_97:
[----:B------:R-:W-:Y:S05]  /*3b10*/  BSYNC B1 ;  /* 0x0000000000017941 */ /* 0x000fea0003800000 */
.L_x_96:
[----:B-----5:R-:W-:Y:S01]  /*3b20*/  FMUL R4, R69, R90 ;  /* 0x0000005a45047220 */ /* 0x020fe20000400000 */
[----:B------:R-:W-:Y:S01]  /*3b30*/  @P4 IMAD.MOV.U32 R5, RZ, RZ, R63 ;  /* 0x000000ffff054224 */ /* 0x000fe200078e003f */
[----:B------:R-:W-:Y:S01]  /*3b40*/  ISETP.GT.AND P6, PT, R3, 0x88, P6 ;  /* 0x000000880300780c */ /* 0x000fe200037c4270 */
[----:B------:R-:W-:Y:S01]  /*3b50*/  BSSY B1, `(.L_x_98) ;  /* 0x0000006000017945 */ /* 0x000fe20003800000 */
[----:B------:R-:W-:Y:S01]  /*3b60*/  FFMA R25, R25, R88, R4 ;  /* 0x0000005819197223 */ /* 0x000fe20000000004 */
[----:B------:R-:W-:-:S05]  /*3b70*/  @P4 IMAD.MOV.U32 R4, RZ, RZ, R62 ;  /* 0x000000ffff044224 */ /* 0x000fca00078e003e */
[----:B------:R2:W-:Y:S05]  /*3b80*/  @P4 STG.E desc[UR36][R4.64+0x4], R25 ;  /* 0x0000041904004986 */ /* 0x0005ea000c101924 */
[----:B------:R-:W-:Y:S05]  /*3b90*/  @!P6 BRA `(.L_x_99) ;  /* 0x000000000004e947 */ /* 0x000fea0003800000 */
[----:B------:R0:W5:Y:S02]  /*3ba0*/  LDG.E.LTC128B R69, desc[UR36][R60.64] ;  /* 0x000000243c457981 */ /* 0x000164000c1e1920 */
.L_x_99:
[----:B------:R-:W-:Y:S05]  /*3bb0*/  BSYNC B1 ;  /* 0x0000000000017941 */ /* 0x000fea0003800000 */
.L_x_98:
[----:B--2--5:R-:W-:Y:S01]  /*3bc0*/  FMUL R5, R69, R90 ;  /* 0x0000005a45057220 */ /* 0x024fe20000400000 */
[----:B------:R-:W-:Y:S01]  /*3bd0*/  ISETP.NE.AND P4, PT, R107, RZ, PT ;  /* 0x000000ff6b00720c */ /* 0x000fe20003f85270 */
[----:B------:R-:W-:Y:S02]  /*3be0*/  BSSY B1, `(.L_x_100) ;  /* 0x0000006000017945 */ /* 0x000fe40003800000 */
[----:B------:R-:W-:Y:S01]  /*3bf0*/  FFMA R5, R26, R88, R5 ;  /* 0x000000581a057223 */ /* 0x000fe20000000005 */
[----:B------:R-:W-:-:S04]  /*3c00*/  ISETP.GT.AND P4, PT, R3, 0x88, P4 ;  /* 0x000000880300780c */ /* 0x000fc80002784270 */
[----:B------:R2:W-:Y:S09]  /*3c10*/  @P6 STG.E desc[UR36][R64.64], R5 ;  /* 0x0000000540006986 */ /* 0x0005f2000c101924 */
[----:B------:R-:W-:Y:S05]  /*3c20*/  @!P4 BRA `(.L_x_101) ;  /* 0x000000000004c947 */ /* 0x000fea0003800000 */
[----:B------:R0:W5:Y:S02]  /*3c30*/  LDG.E.LTC128B R69, desc[UR36][R56.64+0x4] ;  /* 0x0000042438457981 */ /* 0x000164000c1e1920 */
.L_x_101:
[----:B------:R-:W-:Y:S05]  /*3c40*/  BSYNC B1 ;  /* 0x0000000000017941 */ /* 0x000fea0003800000 */
.L_x_100:
[----:B-----5:R-:W-:Y:S01]  /*3c50*/  FMUL R4, R69, R90 ;  /* 0x0000005a45047220 */ /* 0x020fe20000400000 */
[----:B------:R-:W-:Y:S01]  /*3c60*/  ISETP.NE.AND P6, PT, R108, RZ, PT ;  /* 0x000000ff6c00720c */ /* 0x000fe20003fc5270 */
[----:B------:R-:W-:Y:S02]  /*3c70*/  BSSY B1, `(.L_x_102) ;  /* 0x0000006000017945 */ /* 0x000fe40003800000 */
[----:B------:R-:W-:-:S05]  /*3c80*/  FFMA R27, R27, R88, R4 ;  /* 0x000000581b1b7223 */ /* 0x000fca0000000004 */
[----:B------:R0:W-:Y:S01]  /*3c90*/  @P4 STG.E desc[UR36][R66.64+0x4], R27 ;  /* 0x0000041b42004986 */ /* 0x0001e2000c101924 */
[----:B------:R-:W-:-:S13]  /*3ca0*/  ISETP.GT.AND P4, PT, R3, 0x80, P6 ;  /* 0x000000800300780c */ /* 0x000fda0003784270 */
[----:B0-----:R-:W-:Y:S05]  /*3cb0*/  @!P4 BRA `(.L_x_103) ;  /* 0x000000000004c947 */ /* 0x001fea0003800000 */
[----:B------:R0:W5:Y:S02]  /*3cc0*/  LDG.E.LTC128B R69, desc[UR36][R12.64+0x20] ;  /* 0x000020240c457981 */ /* 0x000164000c1e1920 */
.L_x_103:
[----:B------:R-:W-:Y:S05]  /*3cd0*/  BSYNC B1 ;  /* 0x0000000000017941 */ /* 0x000fea0003800000 */
.L_x_102:
[----:B--2--5:R-:W-:Y:S01]  /*3ce0*/  FMUL R5, R69, R90 ;  /* 0x0000005a45057220 */ /* 0x024fe20000400000 */
[----:B------:R-:W-:Y:S01]  /*3cf0*/  @P4 IMAD.MOV.U32 R4, RZ, RZ, R62 ;  /* 0x000000ffff044224 */ /* 0x000fe200078e003e */
[----:B------:R-:W-:Y:S01]  /*3d00*/  ISETP.NE.AND P6, PT, R109, RZ, PT ;  /* 0x000000ff6d00720c */ /* 0x000fe20003fc5270 */
[----:B------:R-:W-:Y:S01]  /*3d10*/  BSSY B1, `(.L_x_104) ;  /* 0x0000007000017945 */ /* 0x000fe20003800000 */
[----:B-1--4-:R-:W-:Y:S01]  /*3d20*/  FFMA R9, R28, R88, R5 ;  /* 0x000000581c097223 */ /* 0x012fe20000000005 */
[----:B------:R-:W-:-:S05]  /*3d30*/  @P4 IMAD.MOV.U32 R5, RZ, RZ, R63 ;  /* 0x000000ffff054224 */ /* 0x000fca00078e003f */
[----:B------:R1:W-:Y:S01]  /*3d40*/  @P4 STG.E desc[UR36][R4.64+0x20], R9 ;  /* 0x0000200904004986 */ /* 0x0003e2000c101924 */
[----:B------:R-:W-:-:S13]  /*3d50*/  ISETP.GT.AND P4, PT, R3, 0x80, P6 ;  /* 0x000000800300780c */ /* 0x000fda0003784270 */
[----:B-1----:R-:W-:Y:S05]  /*3d60*/  @!P4 BRA `(.L_x_105) ;  /* 0x000000000004c947 */ /* 0x002fea0003800000 */
[----:B------:R1:W5:Y:S02]  /*3d70*/  LDG.E.LTC128B R69, desc[UR36][R12.64+0x24] ;  /* 0x000024240c457981 */ /* 0x000364000c1e1920 */
.L_x_105:
[----:B------:R-:W-:Y:S05]  /*3d80*/  BSYNC B1 ;  /* 0x0000000000017941 */ /* 0x000fea0003800000 */
.L_x_104:
[----:B-----5:R-:W-:Y:S01]  /*3d90*/  FMUL R4, R69, R90 ;  /* 0x0000005a45047220 */ /* 0x020fe20000400000 */
[----:B------:R-:W-:Y:S01]  /*3da0*/  @P4 IMAD.MOV.U32 R5, RZ, RZ, R63 ;  /* 0x000000ffff054224 */ /* 0x000fe200078e003f */
[----:B------:R-:W-:Y:S02]  /*3db0*/  BSSY B1, `(.L_x_106) ;  /* 0x0000008000017945 */ /* 0x000fe40003800000 */
[----:B------:R-:W-:Y:S01]  /*3dc0*/  FFMA R29, R29, R88, R4 ;  /* 0x000000581d1d7223 */ /* 0x000fe20000000004 */
[----:B------:R-:W-:-:S05]  /*3dd0*/  @P4 IMAD.MOV.U32 R4, RZ, RZ, R62 ;  /* 0x000000ffff044224 */ /* 0x000fca00078e003e */
[----:B------:R2:W-:Y:S01]  /*3de0*/  @P4 STG.E desc[UR36][R4.64+0x24], R29 ;  /* 0x0000241d04004986 */ /* 0x0005e2000c101924 */
[----:B------:R-:W-:-:S04]  /*3df0*/  ISETP.NE.AND P4, PT, R108, RZ, PT ;  /* 0x000000ff6c00720c */ /* 0x000fc80003f85270 */
[----:B------:R-:W-:-:S13]  /*3e00*/  ISETP.GT.AND P4, PT, R3, 0x88, P4 ;  /* 0x000000880300780c */ /* 0x000fda0002784270 */
[----:B--2---:R-:W-:Y:S05]  /*3e10*/  @!P4 BRA `(.L_x_107) ;  /* 0x000000000004c947 */ /* 0x004fea0003800000 */
[----:B------:R2:W5:Y:S02]  /*3e20*/  LDG.E.LTC128B R69, desc[UR36][R56.64+0x20] ;  /* 0x0000202438457981 */ /* 0x000564000c1e1920 */
.L_x_107:
[----:B------:R-:W-:Y:S05]  /*3e30*/  BSYNC B1 ;  /* 0x0000000000017941 */ /* 0x000fea0003800000 */
.L_x_106:
[----:B-----5:R-:W-:Y:S01]  /*3e40*/  FMUL R5, R69, R90 ;  /* 0x0000005a45057220 */ /* 0x020fe20000400000 */
[----:B------:R-:W-:Y:S03]  /*3e50*/  BSSY B1, `(.L_x_108) ;  /* 0x0000006000017945 */ /* 0x000fe60003800000 */
[----:B------:R-:W-:-:S05]  /*3e60*/  FFMA R5, R30, R88, R5 ;  /* 0x000000581e057223 */ /* 0x000fca0000000005 */
[----:B------:R4:W-:Y:S01]  /*3e70*/  @P4 STG.E desc[UR36][R6.64+0x20], R5 ;  /* 0x0000200506004986 */ /* 0x0009e2000c101924 */
[----:B------:R-:W-:-:S13]  /*3e80*/  ISETP.GT.AND P4, PT, R3, 0x88, P6 ;  /* 0x000000880300780c */ /* 0x000fda0003784270 */
[----:B----4-:R-:W-:Y:S05]  /*3e90*/  @!P4 BRA `(.L_x_109) ;  /* 0x000000000004c947 */ /* 0x010fea0003800000 */
[----:B------:R4:W5:Y:S02]  /*3ea0*/  LDG.E.LTC128B R69, desc[UR36][R56.64+0x24] ;  /* 0x0000242438457981 */ /* 0x000964000c1e1920 */
.L_x_109:
[----:B------:R-:W-:Y:S05]  /*3eb0*/  BSYNC B1 ;  /* 0x0000000000017941 */ /* 0x000fea0003800000 */
.L_x_108:
[----:B-----5:R-:W-:Y:S01]  /*3ec0*/  FMUL R4, R69, R90 ;  /* 0x0000005a45047220 */ /* 0x020fe20000400000 */
[----:B------:R-:W-:Y:S01]  /*3ed0*/  @P4 IMAD.MOV.U32 R5, RZ, RZ, R7 ;  /* 0x000000ffff054224 */ /* 0x000fe200078e0007 */
[----:B------:R-:W-:Y:S01]  /*3ee0*/  ISETP.NE.AND P6, PT, R110, RZ, PT ;  /* 0x000000ff6e00720c */ /* 0x000fe20003fc5270 */
[----:B------:R-:W-:Y:S01]  /*3ef0*/  BSSY B1, `(.L_x_110) ;  /* 0x0000007000017945 */ /* 0x000fe20003800000 */
[----:B------:R-:W-:Y:S01]  /*3f00*/  FFMA R31, R31, R88, R4 ;  /* 0x000000581f1f7223 */ /* 0x000fe20000000004 */
[----:B------:R-:W-:-:S05]  /*3f10*/  @P4 IMAD.MOV.U32 R4, RZ, RZ, R6 ;  /* 0x000000ffff044224 */ /* 0x000fca00078e0006 */
[----:B------:R0:W-:Y:S01]  /*3f20*/  @P4 STG.E desc[UR36][R4.64+0x24], R31 ;  /* 0x0000241f04004986 */ /* 0x0001e2000c101924 */
[----:B------:R-:W-:-:S13]  /*3f30*/  ISETP.GT.AND P4, PT, R3, 0x80, P6 ;  /* 0x000000800300780c */ /* 0x000fda0003784270 */
[----:B0-----:R-:W-:Y:S05]  /*3f40*/  @!P4 BRA `(.L_x_111) ;  /* 0x000000000004c947 */ /* 0x001fea0003800000 */
[----:B------:R0:W5:Y:S02]  /*3f50*/  LDG.E.LTC128B R69, desc[UR36][R12.64+0x40] ;  /* 0x000040240c457981 */ /* 0x000164000c1e1920 */
.L_x_111:
[----:B------:R-:W-:Y:S05]  /*3f60*/  BSYNC B1 ;  /* 0x0000000000017941 */ /* 0x000fea0003800000 */
.L_x_110:
[----:B-----5:R-:W-:Y:S01]  /*3f70*/  FMUL R5, R69, R90 ;  /* 0x0000005a45057220 */ /* 0x020fe20000400000 */
[----:B------:R-:W-:Y:S01]  /*3f80*/  @P4 IMAD.MOV.U32 R4, RZ, RZ, R62 ;  /* 0x000000ffff044224 */ /* 0x000fe200078e003e */
[----:B------:R-:W-:Y:S01]  /*3f90*/  ISETP.NE.AND P6, PT, R92, RZ, PT ;  /* 0x000000ff5c00720c */ /* 0x000fe20003fc5270 */
[----:B------:R-:W-:Y:S01]  /*3fa0*/  BSSY B1, `(.L_x_112) ;  /* 0x0000007000017945 */ /* 0x000fe20003800000 */
[----:B------:R-:W-:Y:S01]  /*3fb0*/  FFMA R9, R32, R88, R5 ;  /* 0x0000005820097223 */ /* 0x000fe20000000005 */
[----:B------:R-:W-:-:S05]  /*3fc0*/  @P4 MOV R5, R63 ;  /* 0x0000003f00054202 */ /* 0x000fca0000000f00 */
[----:B------:R0:W-:Y:S01]  /*3fd0*/  @P4 STG.E desc[UR36][R4.64+0x40], R9 ;  /* 0x0000400904004986 */ /* 0x0001e2000c101924 */
[----:B------:R-:W-:-:S13]  /*3fe0*/  ISETP.GT.AND P4, PT, R3, 0x80, P6 ;  /* 0x000000800300780c */ /* 0x000fda0003784270 */
[----:B0-----:R-:W-:Y:S05]  /*3ff0*/  @!P4 BRA `(.L_x_113) ;  /* 0x000000000004c947 */ /* 0x001fea0003800000 */
[----:B------:R0:W5:Y:S02]  /*4000*/  LDG.E.LTC128B R69, desc[UR36][R12.64+0x44] ;  /* 0x000044240c457981 */ /* 0x000164000c1e1920 */
.L_x_113:
[----:B------:R-:W-:Y:S05]  /*4010*/  BSYNC B1 ;  /* 0x0000000000017941 */ /* 0x000fea0003800000 */
.L_x_112:
        /* <DEDUP_REMOVED lines=8> */
[----:B0-----:R-:W-:Y:S05]  /*40a0*/  @!P4 BRA `(.L_x_115) ;  /* 0x000000000004c947 */ /* 0x001fea0003800000 */
[----:B------:R0:W5:Y:S02]  /*40b0*/  LDG.E.LTC128B R69, desc[UR36][R56.64+0x40] ;  /* 0x0000402438457981 */ /* 0x000164000c1e1920 */
.L_x_115:
[----:B------:R-:W-:Y:S05]  /*40c0*/  BSYNC B1 ;  /* 0x0000000000017941 */ /* 0x000fea0003800000 */
.L_x_114:
[----:B-----5:R-:W-:Y:S01]  /*40d0*/  FMUL R5, R69, R90 ;  /* 0x0000005a45057220 */ /* 0x020fe20000400000 */
[----:B------:R-:W-:Y:S01]  /*40e0*/  @P4 IMAD.MOV.U32 R4, RZ, RZ, R6 ;  /* 0x000000ffff044224 */ /* 0x000fe200078e0006 */
[----:B------:R-:W-:Y:S02]  /*40f0*/  BSSY B1, `(.L_x_116) ;  /* 0x0000007000017945 */ /* 0x000fe40003800000 */
[----:B------:R-:W-:Y:S01]  /*4100*/  FFMA R9, R34, R88, R5 ;  /* 0x0000005822097223 */ /* 0x000fe20000000005 */
[----:B------:R-:W-:-:S05]  /*4110*/  @P4 IMAD.MOV.U32 R5, RZ, RZ, R7 ;  /* 0x000000ffff054224 */ /* 0x000fca00078e0007 */
[----:B------:R0:W-:Y:S01]  /*4120*/  @P4 STG.E desc[UR36][R4.64+0x40], R9 ;  /* 0x0000400904004986 */ /* 0x0001e2000c101924 */
[----:B------:R-:W-:-:S13]  /*4130*/  ISETP.GT.AND P4, PT, R3, 0x88, P6 ;  /* 0x000000880300780c */ /* 0x000fda0003784270 */
[----:B0-----:R-:W-:Y:S05]  /*4140*/  @!P4 BRA `(.L_x_117) ;  /* 0x000000000004c947 */ /* 0x001fea0003800000 */
[----:B------:R0:W5:Y:S02]  /*4150*/  LDG.E.LTC128B R69, desc[UR36][R56.64+0x44] ;  /* 0x0000442438457981 */ /* 0x000164000c1e1920 */
.L_x_117:
[----:B------:R-:W-:Y:S05]  /*4160*/  BSYNC B1 ;  /* 0x0000000000017941 */ /* 0x000fea0003800000 */
.L_x_116:
        /* <DEDUP_REMOVED lines=10> */
.L_x_119:
[----:B------:R-:W-:Y:S05]  /*4210*/  BSYNC B1 ;  /* 0x0000000000017941 */ /* 0x000fea0003800000 */
.L_x_118:
        /* <DEDUP_REMOVED lines=10> */
.L_x_121:
[----:B------:R-:W-:Y:S05]  /*42c0*/  BSYNC B1 ;  /* 0x0000000000017941 */ /* 0x000fea0003800000 */
.L_x_120:
        /* <DEDUP_REMOVED lines=10> */
.L_x_123:
[----:B------:R-:W-:Y:S05]  /*4370*/  BSYNC B1 ;  /* 0x0000000000017941 */ /* 0x000fea0003800000 */
.L_x_122:
[----:B-----5:R-:W-:Y:S01]  /*4380*/  FMUL R5, R69, R90 ;  /* 0x0000005a45057220 */ /* 0x020fe20000400000 */
[----:B------:R-:W-:Y:S01]  /*4390*/  @P4 MOV R4, R6 ;  /* 0x0000000600044202 */ /* 0x000fe20000000f00 */
[----:B------:R-:W-:Y:S02]  /*43a0*/  BSSY B1, `(.L_x_124) ;  /* 0x0000007000017945 */ /* 0x000fe40003800000 */
[----:B------:R-:W-:Y:S01]  /*43b0*/  FFMA R9, R38, R88, R5 ;  /* 0x0000005826097223 */ /* 0x000fe20000000005 */
[----:B------:R-:W-:-:S05]  /*43c0*/  @P4 IMAD.MOV.U32 R5, RZ, RZ, R7 ;  /* 0x000000ffff054224 */ /* 0x000fca00078e0007 */
[----:B------:R0:W-:Y:S01]  /*43d0*/  @P4 STG.E desc[UR36][R4.64+0x60], R9 ;  /* 0x0000600904004986 */ /* 0x0001e2000c101924 */
[----:B------:R-:W-:-:S13]  /*43e0*/  ISETP.GT.AND P4, PT, R3, 0x88, P6 ;  /* 0x000000880300780c */ /* 0x000fda0003784270 */
[----:B0-----:R-:W-:Y:S05]  /*43f0*/  @!P4 BRA `(.L_x_125) ;  /* 0x000000000004c947 */ /* 0x001fea0003800000 */
[----:B------:R0:W5:Y:S02]  /*4400*/  LDG.E.LTC128B R69, desc[UR36][R56.64+0x64] ;  /* 0x0000642438457981 */ /* 0x000164000c1e1920 */
.L_x_125:
[----:B------:R-:W-:Y:S05]  /*4410*/  BSYNC B1 ;  /* 0x0000000000017941 */ /* 0x000fea0003800000 */
.L_x_124:
        /* <DEDUP_REMOVED lines=10> */
.L_x_127:
[----:B------:R-:W-:Y:S05]  /*44c0*/  BSYNC B1 ;  /* 0x0000000000017941 */ /* 0x000fea0003800000 */
.L_x_126:
        /* <DEDUP_REMOVED lines=10> */
.L_x_129:
[----:B------:R-:W-:Y:S05]  /*4570*/  BSYNC B1 ;  /* 0x0000000000017941 */ /* 0x000fea0003800000 */
.L_x_128:
        /* <DEDUP_REMOVED lines=10> */
.L_x_131:
[----:B------:R-:W-:Y:S05]  /*4620*/  BSYNC B1 ;  /* 0x0000000000017941 */ /* 0x000fea0003800000 */
.L_x_130:
        /* <DEDUP_REMOVED lines=9> */
.L_x_133:
[----:B------:R-:W-:Y:S05]  /*46c0*/  BSYNC B1 ;  /* 0x0000000000017941 */ /* 0x000fea0003800000 */
.L_x_132:
[----:B-----5:R-:W-:Y:S01]  /*46d0*/  FMUL R4, R69, R90 ;  /* 0x0000005a45047220 */ /* 0x020fe20000400000 */
[----:B------:R-:W-:Y:S01]  /*46e0*/  @P4 MOV R5, R7 ;  /* 0x0000000700054202 */ /* 0x000fe20000000f00 */
[----:B------:R-:W-:Y:S01]  /*46f0*/  BSSY B1, `(.L_x_134) ;  /* 0x0000008000017945 */ /* 0x000fe20003800000 */
[----:B------:R-:W-:Y:S01]  /*4700*/  ISETP.NE.AND P6, PT, R70, RZ, PT ;  /* 0x000000ff4600720c */ /* 0x000fe20003fc5270 */
[----:B------:R-:W-:Y:S01]  /*4710*/  FFMA R43, R43, R88, R4 ;  /* 0x000000582b2b7223 */ /* 0x000fe20000000004 */
[----:B------:R-:W-:-:S05]  /*4720*/  @P4 IMAD.MOV.U32 R4, RZ, RZ, R6 ;  /* 0x000000ffff044224 */ /* 0x000fca00078e0006 */
[----:B------:R0:W-:Y:S01]  /*4730*/  @P4 STG.E desc[UR36][R4.64+0x84], R43 ;  /* 0x0000842b04004986 */ /* 0x0001e2000c101924 */
[----:B------:R-:W-:-:S13]  /*4740*/  ISETP.GT.AND P4, PT, R3, 0x80, P6 ;  /* 0x000000800300780c */ /* 0x000fda0003784270 */
[----:B0-----:R-:W-:Y:S05]  /*4750*/  @!P4 BRA `(.L_x_135) ;  /* 0x000000000004c947 */ /* 0x001fea0003800000 */
[----:B------:R0:W5:Y:S02]  /*4760*/  LDG.E.LTC128B R69, desc[UR36][R12.64+0xa0] ;  /* 0x0000a0240c457981 */ /* 0x000164000c1e1920 */
.L_x_135:
[----:B------:R-:W-:Y:S05]  /*4770*/  BSYNC B1 ;  /* 0x0000000000017941 */ /* 0x000fea0003800000 */
.L_x_134:
        /* <DEDUP_REMOVED lines=9> */
.L_x_137:
[----:B------:R-:W-:Y:S05]  /*4810*/  BSYNC B1 ;  /* 0x0000000000017941 */ /* 0x000fea0003800000 */
.L_x_136:
        /* <DEDUP_REMOVED lines=9> */
.L_x_139:
[----:B------:R-:W-:Y:S05]  /*48b0*/  BSYNC B1 ;  /* 0x0000000000017941 */ /* 0x000fea0003800000 */
.L_x_138:
        /* <DEDUP_REMOVED lines=9> */
.L_x_141:
[----:B------:R-:W-:Y:S05]  /*4950*/  BSYNC B1 ;  /* 0x0000000000017941 */ /* 0x000fea0003800000 */
.L_x_140:
[----:B0----5:R-:W-:Y:S01]  /*4960*/  FMUL R4, R69, R90 ;  /* 0x0000005a45047220 */ /* 0x021fe20000400000 */
        /* <DEDUP_REMOVED lines=8> */
.L_x_143:
[----:B------:R-:W-:Y:S05]  /*49f0*/  BSYNC B1 ;  /* 0x0000000000017941 */ /* 0x000fea0003800000 */
.L_x_142:
        /* <DEDUP_REMOVED lines=9> */
.L_x_145:
[----:B------:R-:W-:Y:S05]  /*4a90*/  BSYNC B1 ;  /* 0x0000000000017941 */ /* 0x000fea0003800000 */
.L_x_144:
[----:B0----5:R-:W-:Y:S01]  /*4aa0*/  FMUL R4, R69, R90 ;  /* 0x0000005a45047220 */ /* 0x021fe20000400000 */
[----:B------:R-:W-:Y:S01]  /*4ab0*/  @P5 IMAD.MOV.U32 R5, RZ, RZ, R63 ;  /* 0x000000ffff055224 */ /* 0x000fe200078e003f */
[----:B------:R-:W-:Y:S01]  /*4ac0*/  ISETP.GT.AND P3, PT, R3, 0x88, P3 ;  /* 0x000000880300780c */ /* 0x000fe20001f64270 */
[----:B------:R-:W-:Y:S01]  /*4ad0*/  BSSY B1, `(.L_x_146) ;  /* 0x0000006000017945 */ /* 0x000fe20003800000 */
[----:B------:R-:W-:Y:S01]  /*4ae0*/  FFMA R49, R49, R88, R4 ;  /* 0x0000005831317223 */ /* 0x000fe20000000004 */
[----:B------:R-:W-:-:S05]  /*4af0*/  @P5 MOV R4, R62 ;  /* 0x0000003e00045202 */ /* 0x000fca0000000f00 */
[----:B------:R0:W-:Y:S05]  /*4b00*/  @P5 STG.E desc[UR36][R4.64+0xc4], R49 ;  /* 0x0000c43104005986 */ /* 0x0001ea000c101924 */
[----:B------:R-:W-:Y:S05]  /*4b10*/  @!P3 BRA `(.L_x_147) ;  /* 0x000000000004b947 */ /* 0x000fea0003800000 */
[----:B------:R0:W5:Y:S02]  /*4b20*/  LDG.E.LTC128B R69, desc[UR36][R56.64+0xc0] ;  /* 0x0000c02438457981 */ /* 0x000164000c1e1920 */
.L_x_147:
[----:B------:R-:W-:Y:S05]  /*4b30*/  BSYNC B1 ;  /* 0x0000000000017941 */ /* 0x000fea0003800000 */
.L_x_146:
        /* <DEDUP_REMOVED lines=9> */
.L_x_149:
[----:B------:R-:W-:Y:S05]  /*4bd0*/  BSYNC B1 ;  /* 0x0000000000017941 */ /* 0x000fea0003800000 */
.L_x_148:
        /* <DEDUP_REMOVED lines=9> */
.L_x_151:
[----:B------:R-:W-:Y:S05]  /*4c70*/  BSYNC B1 ;  /* 0x0000000000017941 */ /* 0x000fea0003800000 */
.L_x_150:
        /* <DEDUP_REMOVED lines=9> */
.L_x_153:
[----:B------:R-:W-:Y:S05]  /*4d10*/  BSYNC B1 ;  /* 0x0000000000017941 */ /* 0x000fea0003800000 */
.L_x_152:
[----:B0----5:R-:W-:Y:S01]  /*4d20*/  FMUL R4, R69, R90 ;  /* 0x0000005a45047220 */ /* 0x021fe20000400000 */
[----:B------:R-:W-:Y:S01]  /*4d30*/  ISETP.GT.AND P1, PT, R3, 0x88, P1 ;  /* 0x000000880300780c */ /* 0x000fe20000f24270 */
[----:B------:R-:W-:Y:S02]  /*4d40*/  BSSY B1, `(.L_x_154) ;  /* 0x0000005000017945 */ /* 0x000fe40003800000 */
[----:B------:R-:W-:-:S05]  /*4d50*/  FFMA R53, R53, R88, R4 ;  /* 0x0000005835357223 */ /* 0x000fca0000000004 */
[----:B------:R0:W-:Y:S05]  /*4d60*/  @P2 STG.E desc[UR36][R62.64+0xe4], R53 ;  /* 0x0000e4353e002986 */ /* 0x0001ea000c101924 */
[----:B------:R-:W-:Y:S05]  /*4d70*/  @!P1 BRA `(.L_x_155) ;  /* 0x0000000000049947 */ /* 0x000fea0003800000 */
[----:B------:R0:W5:Y:S02]  /*4d80*/  LDG.E.LTC128B R69, desc[UR36][R56.64+0xe0] ;  /* 0x0000e02438457981 */ /* 0x000164000c1e1920 */
.L_x_155:
[----:B------:R-:W-:Y:S05]  /*4d90*/  BSYNC B1 ;  /* 0x0000000000017941 */ /* 0x000fea0003800000 */
.L_x_154:
        /* <DEDUP_REMOVED lines=9> */
.L_x_157:
[----:B------:R-:W-:Y:S05]  /*4e30*/  BSYNC B1 ;  /* 0x0000000000017941 */ /* 0x000fea0003800000 */
.L_x_156:
[----:B0----5:R-:W-:-:S04]  /*4e40*/  FMUL R4, R69, R90 ;  /* 0x0000005a45047220 */ /* 0x021fc80000400000 */
[----:B------:R-:W-:Y:S01]  /*4e50*/  FFMA R55, R55, R88, R4 ;  /* 0x0000005837377223 */ /* 0x000fe20000000004 */
[----:B------:R-:W-:Y:S06]  /*4e60*/  @!P0 BRA `(.L_x_158) ;  /* 0x00000010007c8947 */ /* 0x000fec0003800000 */
[----:B------:R0:W-:Y:S01]  /*4e70*/  STG.E desc[UR36][R6.64+0xe4], R55 ;  /* 0x0000e43706007986 */ /* 0x0001e2000c101924 */
[----:B------:R-:W-:Y:S05]  /*4e80*/  BRA `(.L_x_158) ;  /* 0x0000001000747947 */ /* 0x000fea0003800000 */
.L_x_35:
[----:B------:R-:W-:Y:S01]  /*4e90*/  ULDC.64 UR4, c[0x0][0x5c0] ;  /* 0x0001700000047ab9 */ /* 0x000fe20000000a00 */
[-C--:B------:R-:W-:Y:S01]  /*4ea0*/  FMUL R5, R56, R88.reuse ;  /* 0x0000005838057220 */ /* 0x080fe20000400000 */
[----:B------:R-:W-:Y:S01]  /*4eb0*/  LEA R8, P1, R10, UR4, 0x2 ;  /* 0x000000040a087c11 */ /* 0x000fe2000f8210ff */
[----:B------:R-:W-:Y:S01]  /*4ec0*/  IMAD.SHL.U32 R15, R112, 0x20, RZ ;  /* 0x00000020700f7824 */ /* 0x000fe200078e00ff */
[----:B------:R-:W-:Y:S01]  /*4ed0*/  ISETP.GT.AND P2, PT, R4, 0x1, PT ;  /* 0x000000010400780c */ /* 0x000fe20003f44270 */
[-C--:B------:R-:W-:Y:S01]  /*4ee0*/  FMUL R57, R57, R88.reuse ;  /* 0x0000005839397220 */ /* 0x080fe20000400000 */
[----:B------:R-:W-:Y:S01]  /*4ef0*/  LEA.HI.X R9, R10, UR5, R91, 0x2, P1 ;  /* 0x000000050a097c11 */ /* 0x000fe200088f145b */
[-C--:B------:R-:W-:Y:S01]  /*4f00*/  FMUL R59, R59, R88.reuse ;  /* 0x000000583b3b7220 */ /* 0x080fe20000400000 */
[----:B------:R-:W-:Y:S01]  /*4f10*/  ISETP.GT.AND P1, PT, R3, RZ, P2 ;  /* 0x000000ff0300720c */ /* 0x000fe20001724270 */
[----:B------:R-:W-:Y:S01]  /*4f20*/  FMUL R13, R58, R88 ;  /* 0x000000583a0d7220 */ /* 0x000fe20000400000 */
[C-C-:B------:R-:W-:Y:S01]  /*4f30*/  SHF.L.U64.HI R7, R112.reuse, 0x5, R113.reuse ;  /* 0x0000000570077819 */ /* 0x140fe20000010271 */
[----:B------:R0:W-:Y:S01]  /*4f40*/  @P0 STG.E desc[UR36][R8.64], R5 ;  /* 0x0000000508000986 */ /* 0x0001e2000c101924 */
[----:B------:R-:W-:Y:S01]  /*4f50*/  IADD3 R10, P0, R15, R8, RZ ;  /* 0x000000080f0a7210 */ /* 0x000fe20007f1e0ff */
[-C--:B------:R-:W-:Y:S01]  /*4f60*/  FMUL R61, R61, R88.reuse ;  /* 0x000000583d3d7220 */ /* 0x080fe20000400000 */
[C---:B------:R-:W-:Y:S01]  /*4f70*/  SHF.L.U32 R89, R112.reuse, 0x9, RZ ;  /* 0x0000000970597819 */ /* 0x040fe200000006ff */
[-C--:B------:R-:W-:Y:S01]  /*4f80*/  FMUL R63, R63, R88.reuse ;  /* 0x000000583f3f7220 */ /* 0x080fe20000400000 */
[----:B------:R-:W-:Y:S01]  /*4f90*/  SHF.L.U64.HI R113, R112, 0x9, R113 ;  /* 0x0000000970717819 */ /* 0x000fe20000010271 */
[----:B------:R-:W-:Y:S01]  /*4fa0*/  IMAD.X R11, R7, 0x1, R9, P0 ;  /* 0x00000001070b7824 */ /* 0x000fe200000e0609 */
[----:B------:R-:W-:Y:S01]  /*4fb0*/  ISETP.GT.AND P0, PT, R3, 0x8, P2 ;  /* 0x000000080300780c */ /* 0x000fe20001704270 */
[----:B------:R-:W-:Y:S01]  /*4fc0*/  FMUL R65, R65, R88 ;  /* 0x0000005841417220 */ /* 0x000fe20000400000 */
[----:B------:R-:W-:Y:S01]  /*4fd0*/  ISETP.GT.AND P5, PT, R4, 0x8, PT ;  /* 0x000000080400780c */ /* 0x000fe20003fa4270 */
[----:B------:R1:W-:Y:S01]  /*4fe0*/  @P1 STG.E desc[UR36][R8.64+0x4], R57 ;  /* 0x0000043908001986 */ /* 0x0003e2000c101924 */
[----:B------:R-:W-:Y:S01]  /*4ff0*/  IADD3 R6, P1, P2, R89, R8, R15 ;  /* 0x0000000859067210 */ /* 0x000fe20007a3e00f */
[-C--:B0-----:R-:W-:Y:S01]  /*5000*/  FMUL R5, R60, R88.reuse ;  /* 0x000000583c057220 */ /* 0x081fe20000400000 */
[C---:B------:R-:W-:Y:S01]  /*5010*/  ISETP.GT.AND P4, PT, R4.reuse, 0x9, PT ;  /* 0x000000090400780c */ /* 0x040fe20003f84270 */
[-C--:B------:R-:W-:Y:S01]  /*5020*/  FMUL R67, R67, R88.reuse ;  /* 0x0000005843437220 */ /* 0x080fe20000400000 */
[----:B------:R-:W-:Y:S01]  /*5030*/  ISETP.GT.AND P3, PT, R3, 0x8, P6 ;  /* 0x000000080300780c */ /* 0x000fe20003764270 */
[-C--:B------:R-:W-:Y:S01]  /*5040*/  FMUL R69, R69, R88.reuse ;  /* 0x0000005845457220 */ /* 0x080fe20000400000 */
[----:B------:R-:W-:Y:S01]  /*5050*/  IADD3.X R7, R113, R9, R7, P1, P2 ;  /* 0x0000000971077210 */ /* 0x000fe20000fe4407 */
[-C--:B------:R-:W-:Y:S01]  /*5060*/  FMUL R71, R71, R88.reuse ;  /* 0x0000005847477220 */ /* 0x080fe20000400000 */
[C---:B------:R-:W-:Y:S01]  /*5070*/  ISETP.GT.AND P1, PT, R3.reuse, RZ, P5 ;  /* 0x000000ff0300720c */ /* 0x040fe20002f24270 */
[----:B------:R-:W-:Y:S01]  /*5080*/  @P0 STG.E desc[UR36][R10.64+0x4], R59 ;  /* 0x0000043b0a000986 */ /* 0x000fe2000c101924 */
[----:B------:R-:W-:Y:S01]  /*5090*/  ISETP.GT.AND P0, PT, R3, RZ, P4 ;  /* 0x000000ff0300720c */ /* 0x000fe20002704270 */
[-C--:B------:R-:W-:Y:S01]  /*50a0*/  FMUL R73, R73, R88.reuse ;  /* 0x0000005849497220 */ /* 0x080fe20000400000 */
[C---:B------:R-:W-:Y:S01]  /*50b0*/  ISETP.GT.AND P2, PT, R4.reuse, 0x11, PT ;  /* 0x000000110400780c */ /* 0x040fe20003f44270 */
[-C--:B------:R-:W-:Y:S01]  /*50c0*/  FMUL R75, R75, R88.reuse ;  /* 0x000000584b4b7220 */ /* 0x080fe20000400000 */
[-C--:B------:R-:W-:Y:S01]  /*50d0*/  FMUL R77, R77, R88.reuse ;  /* 0x000000584d4d7220 */ /* 0x080fe20000400000 */
[-C--:B------:R-:W-:Y:S01]  /*50e0*/  FMUL R79, R79, R88.reuse ;  /* 0x000000584f4f7220 */ /* 0x080fe20000400000 */
[-C--:B------:R-:W-:Y:S01]  /*50f0*/  FMUL R81, R81, R88.reuse ;  /* 0x0000005851517220 */ /* 0x080fe20000400000 */
[----:B------:R0:W-:Y:S01]  /*5100*/  @P3 STG.E desc[UR36][R10.64], R13 ;  /* 0x0000000d0a003986 */ /* 0x0001e2000c101924 */
[----:B------:R-:W-:Y:S01]  /*5110*/  ISETP.GT.AND P3, PT, R4, 0x10, PT ;  /* 0x000000100400780c */ /* 0x000fe20003f64270 */
[-C--:B------:R-:W-:Y:S01]  /*5120*/  FMUL R83, R83, R88.reuse ;  /* 0x0000005853537220 */ /* 0x080fe20000400000 */
[-C--:B------:R-:W-:Y:S01]  /*5130*/  FMUL R85, R85, R88.reuse ;  /* 0x0000005855557220 */ /* 0x080fe20000400000 */
[----:B------:R2:W-:Y:S01]  /*5140*/  @P1 STG.E desc[UR36][R8.64+0x20], R5 ;  /* 0x0000200508001986 */ /* 0x0005e2000c101924 */
[C---:B------:R-:W-:Y:S01]  /*5150*/  ISETP.GT.AND P1, PT, R3.reuse, 0x8, P5 ;  /* 0x000000080300780c */ /* 0x040fe20002f24270 */
[-C--:B-1----:R-:W-:Y:S01]  /*5160*/  FMUL R57, R86, R88.reuse ;  /* 0x0000005856397220 */ /* 0x082fe20000400000 */
[C---:B------:R-:W-:Y:S01]  /*5170*/  ISETP.GT.AND P5, PT, R4.reuse, 0x28, PT ;  /* 0x000000280400780c */ /* 0x040fe20003fa4270 */
[----:B------:R-:W-:Y:S01]  /*5180*/  @P0 STG.E desc[UR36][R8.64+0x24], R61 ;  /* 0x0000243d08000986 */ /* 0x000fe2000c101924 */
[----:B------:R-:W-:Y:S01]  /*5190*/  ISETP.GT.AND P0, PT, R3, 0x8, P4 ;  /* 0x000000080300780c */ /* 0x000fe20002704270 */
[-C--:B------:R-:W-:Y:S01]  /*51a0*/  FMUL R87, R87, R88.reuse ;  /* 0x0000005857577220 */ /* 0x080fe20000400000 */
[----:B------:R-:W-:Y:S01]  /*51b0*/  ISETP.GT.AND P4, PT, R4, 0x30, PT ;  /* 0x000000300400780c */ /* 0x000fe20003f84270 */
[-C--:B0-----:R-:W-:Y:S01]  /*51c0*/  FMUL R13, R62, R88.reuse ;  /* 0x000000583e0d7220 */ /* 0x081fe20000400000 */
[----:B------:R-:W-:Y:S01]  /*51d0*/  P2R R58, PR, RZ, 0x20 ;  /* 0x00000020ff3a7803 */ /* 0x000fe20000000000 */
[-C--:B------:R-:W-:Y:S01]  /*51e0*/  FMUL R25, R25, R88.reuse ;  /* 0x0000005819197220 */ /* 0x080fe20000400000 */
[-C--:B------:R-:W-:Y:S01]  /*51f0*/  FMUL R27, R27, R88.reuse ;  /* 0x000000581b1b7220 */ /* 0x080fe20000400000 */
[-C--:B--2---:R-:W-:Y:S01]  /*5200*/  FMUL R5, R64, R88.reuse ;  /* 0x0000005840057220 */ /* 0x084fe20000400000 */
[-C--:B------:R-:W-:Y:S01]  /*5210*/  FMUL R29, R29, R88.reuse ;  /* 0x000000581d1d7220 */ /* 0x080fe20000400000 */
[----:B------:R0:W-:Y:S01]  /*5220*/  @P1 STG.E desc[UR36][R10.64+0x20], R13 ;  /* 0x0000200d0a001986 */ /* 0x0001e2000c101924 */
[----:B------:R-:W-:Y:S01]  /*5230*/  ISETP.GT.AND P1, PT, R4, 0x19, PT ;  /* 0x000000190400780c */ /* 0x000fe20003f24270 */
[-C--:B------:R-:W-:Y:S01]  /*5240*/  FMUL R31, R31, R88.reuse ;  /* 0x000000581f1f7220 */ /* 0x080fe20000400000 */
[-C--:B------:R-:W-:Y:S01]  /*5250*/  FMUL R33, R33, R88.reuse ;  /* 0x0000005821217220 */ /* 0x080fe20000400000 */
[----:B------:R-:W-:Y:S01]  /*5260*/  @P0 STG.E desc[UR36][R10.64+0x24], R63 ;  /* 0x0000243f0a000986 */ /* 0x000fe2000c101924 */
[----:B------:R-:W-:Y:S01]  /*5270*/  ISETP.GT.AND P0, PT, R3, RZ, P3 ;  /* 0x000000ff0300720c */ /* 0x000fe20001f04270 */
[-C--:B------:R-:W-:Y:S01]  /*5280*/  FMUL R35, R35, R88.reuse ;  /* 0x0000005823237220 */ /* 0x080fe20000400000 */
[-C--:B------:R-:W-:Y:S01]  /*5290*/  FMUL R37, R37, R88.reuse ;  /* 0x0000005825257220 */ /* 0x080fe20000400000 */
[-C--:B------:R-:W-:Y:S01]  /*52a0*/  FMUL R39, R39, R88.reuse ;  /* 0x0000005827277220 */ /* 0x080fe20000400000 */
[-C--:B------:R-:W-:Y:S01]  /*52b0*/  FMUL R41, R41, R88.reuse ;  /* 0x0000005829297220 */ /* 0x080fe20000400000 */
[-C--:B------:R-:W-:Y:S01]  /*52c0*/  FMUL R43, R43, R88.reuse ;  /* 0x000000582b2b7220 */ /* 0x080fe20000400000 */
[-C--:B------:R-:W-:Y:S01]  /*52d0*/  FMUL R45, R45, R88.reuse ;  /* 0x000000582d2d7220 */ /* 0x080fe20000400000 */
[-C--:B0-----:R-:W-:Y:S01]  /*52e0*/  FMUL R13, R66, R88.reuse ;  /* 0x00000058420d7220 */ /* 0x081fe20000400000 */
[-C--:B------:R-:W-:Y:S01]  /*52f0*/  FMUL R47, R47, R88.reuse ;  /* 0x000000582f2f7220 */ /* 0x080fe20000400000 */
[-C--:B------:R-:W-:Y:S01]  /*5300*/  FMUL R49, R49, R88.reuse ;  /* 0x0000005831317220 */ /* 0x080fe20000400000 */
[-C--:B------:R-:W-:Y:S01]  /*5310*/  FMUL R51, R51, R88.reuse ;  /* 0x0000005833337220 */ /* 0x080fe20000400000 */
[-C--:B------:R-:W-:Y:S01]  /*5320*/  FMUL R53, R53, R88.reuse ;  /* 0x0000005835357220 */ /* 0x080fe20000400000 */
[-C--:B------:R-:W-:Y:S01]  /*5330*/  FMUL R55, R55, R88.reuse ;  /* 0x0000005837377220 */ /* 0x080fe20000400000 */
[----:B------:R0:W-:Y:S01]  /*5340*/  @P0 STG.E desc[UR36][R8.64+0x40], R5 ;  /* 0x0000400508000986 */ /* 0x0001e2000c101924 */
[----:B------:R-:W-:Y:S01]  /*5350*/  ISETP.GT.AND P0, PT, R3, RZ, P2 ;  /* 0x000000ff0300720c */ /* 0x000fe20001704270 */
[----:B0-----:R-:W-:-:S12]  /*5360*/  FMUL R5, R68, R88 ;  /* 0x0000005844057220 */ /* 0x001fd80000400000 */
[----:B------:R-:W-:Y:S01]  /*5370*/  @P0 STG.E desc[UR36][R8.64+0x44], R65 ;  /* 0x0000444108000986 */ /* 0x000fe2000c101924 */
[----:B------:R-:W-:Y:S02]  /*5380*/  ISETP.GT.AND P0, PT, R3, 0x8, P3 ;  /* 0x000000080300780c */ /* 0x000fe40001f04270 */
[----:B------:R-:W-:-:S04]  /*5390*/  ISETP.GT.AND P3, PT, R4, 0x29, PT ;  /* 0x000000290400780c */ /* 0x000fc80003f64270 */
[----:B------:R-:W-:-:S07]  /*53a0*/  P2R R56, PR, RZ, 0x8 ;  /* 0x00000008ff387803 */ /* 0x000fce0000000000 */
[----:B------:R0:W-:Y:S01]  /*53b0*/  @P0 STG.E desc[UR36][R10.64+0x40], R13 ;  /* 0x0000400d0a000986 */ /* 0x0001e2000c101924 */
[----:B------:R-:W-:Y:S02]  /*53c0*/  ISETP.GT.AND P0, PT, R3, 0x8, P2 ;  /* 0x000000080300780c */ /* 0x000fe40001704270 */
[----:B------:R-:W-:Y:S01]  /*53d0*/  ISETP.GT.AND P2, PT, R4, 0x18, PT ;  /* 0x000000180400780c */ /* 0x000fe20003f44270 */
[----:B0-----:R-:W-:-:S10]  /*53e0*/  FMUL R13, R70, R88 ;  /* 0x00000058460d7220 */ /* 0x001fd40000400000 */
[----:B------:R-:W-:Y:S01]  /*53f0*/  @P0 STG.E desc[UR36][R10.64+0x44], R67 ;  /* 0x000044430a000986 */ /* 0x000fe2000c101924 */
[----:B------:R-:W-:-:S13]  /*5400*/  ISETP.GT.AND P0, PT, R3, RZ, P2 ;  /* 0x000000ff0300720c */ /* 0x000fda0001704270 */
[----:B------:R0:W-:Y:S01]  /*5410*/  @P0 STG.E desc[UR36][R8.64+0x60], R5 ;  /* 0x0000600508000986 */ /* 0x0001e2000c101924 */
[----:B------:R-:W-:Y:S01]  /*5420*/  ISETP.GT.AND P0, PT, R3, RZ, P1 ;  /* 0x000000ff0300720c */ /* 0x000fe20000f04270 */
[----:B0-----:R-:W-:-:S12]  /*5430*/  FMUL R5, R72, R88 ;  /* 0x0000005848057220 */ /* 0x001fd80000400000 */
[----:B------:R-:W-:Y:S01]  /*5440*/  @P0 STG.E desc[UR36][R8.64+0x64], R69 ;  /* 0x0000644508000986 */ /* 0x000fe2000c101924 */
[----:B------:R-:W-:Y:S02]  /*5450*/  ISETP.GT.AND P0, PT, R3, 0x8, P2 ;  /* 0x000000080300780c */ /* 0x000fe40001704270 */
[----:B------:R-:W-:-:S11]  /*5460*/  ISETP.GT.AND P2, PT, R4, 0x20, PT ;  /* 0x000000200400780c */ /* 0x000fd60003f44270 */
        /* <DEDUP_REMOVED lines=13> */
[----:B------:R-:W-:Y:S01]  /*5540*/  ISETP.GT.AND P0, PT, R3, 0x8, P1 ;  /* 0x000000080300780c */ /* 0x000fe20000f04270 */
[----:B0-----:R-:W-:-:S12]  /*5550*/  FMUL R13, R78, R88 ;  /* 0x000000584e0d7220 */ /* 0x001fd80000400000 */
[----:B------:R-:W-:Y:S01]  /*5560*/  @P0 STG.E desc[UR36][R10.64+0x84], R75 ;  /* 0x0000844b0a000986 */ /* 0x000fe2000c101924 */
[----:B------:R-:W-:-:S13]  /*5570*/  ISETP.GT.AND P0, PT, R3, RZ, P5 ;  /* 0x000000ff0300720c */ /* 0x000fda0002f04270 */
[----:B------:R0:W-:Y:S01]  /*5580*/  @P0 STG.E desc[UR36][R8.64+0xa0], R5 ;  /* 0x0000a00508000986 */ /* 0x0001e2000c101924 */
[----:B------:R-:W-:Y:S01]  /*5590*/  ISETP.GT.AND P0, PT, R3, RZ, P3 ;  /* 0x000000ff0300720c */ /* 0x000fe20001f04270 */
[----:B0-----:R-:W-:-:S12]  /*55a0*/  FMUL R5, R80, R88 ;  /* 0x0000005850057220 */ /* 0x001fd80000400000 */
[----:B------:R-:W-:Y:S01]  /*55b0*/  @P0 STG.E desc[UR36][R8.64+0xa4], R77 ;  /* 0x0000a44d08000986 */ /* 0x000fe2000c101924 */
[----:B------:R-:W-:-:S13]  /*55c0*/  ISETP.GT.AND P0, PT, R3, 0x8, P5 ;  /* 0x000000080300780c */ /* 0x000fda0002f04270 */
[----:B------:R0:W-:Y:S01]  /*55d0*/  @P0 STG.E desc[UR36][R10.64+0xa0], R13 ;  /* 0x0000a00d0a000986 */ /* 0x0001e2000c101924 */
[C---:B------:R-:W-:Y:S02]  /*55e0*/  ISETP.GT.AND P0, PT, R3.reuse, 0x8, P3 ;  /* 0x000000080300780c */ /* 0x040fe40001f04270 */
[----:B------:R-:W-:Y:S01]  /*55f0*/  ISETP.GT.AND P3, PT, R3, 0x8, P2 ;  /* 0x000000080300780c */ /* 0x000fe20001764270 */
[----:B0-----:R-:W-:-:S10]  /*5600*/  FMUL R13, R82, R88 ;  /* 0x00000058520d7220 */ /* 0x001fd40000400000 */
[----:B------:R-:W-:Y:S01]  /*5610*/  @P0 STG.E desc[UR36][R10.64+0xa4], R79 ;  /* 0x0000a44f0a000986 */ /* 0x000fe2000c101924 */
[----:B------:R-:W-:-:S13]  /*5620*/  ISETP.GT.AND P0, PT, R3, RZ, P4 ;  /* 0x000000ff0300720c */ /* 0x000fda0002704270 */
[----:B------:R0:W-:Y:S01]  /*5630*/  @P0 STG.E desc[UR36][R8.64+0xc0], R5 ;  /* 0x0000c00508000986 */ /* 0x0001e2000c101924 */
[----:B------:R-:W-:-:S04]  /*5640*/  ISETP.GT.AND P0, PT, R4, 0x31, PT ;  /* 0x000000310400780c */ /* 0x000fc80003f04270 */
[----:B------:R-:W-:Y:S01]  /*5650*/  ISETP.GT.AND P1, PT, R3, RZ, P0 ;  /* 0x000000ff0300720c */ /* 0x000fe20000724270 */
[----:B0-----:R-:W-:-:S12]  /*5660*/  FMUL R5, R84, R88 ;  /* 0x0000005854057220 */ /* 0x001fd80000400000 */
[----:B------:R-:W-:Y:S01]  /*5670*/  @P1 STG.E desc[UR36][R8.64+0xc4], R81 ;  /* 0x0000c45108001986 */ /* 0x000fe2000c101924 */
[----:B------:R-:W-:-:S13]  /*5680*/  ISETP.GT.AND P1, PT, R3, 0x8, P4 ;  /* 0x000000080300780c */ /* 0x000fda0002724270 */
[----:B------:R0:W-:Y:S01]  /*5690*/  @P1 STG.E desc[UR36][R10.64+0xc0], R13 ;  /* 0x0000c00d0a001986 */ /* 0x0001e2000c101924 */
[----:B------:R-:W-:-:S13]  /*56a0*/  ISETP.GT.AND P1, PT, R3, 0x8, P0 ;  /* 0x000000080300780c */ /* 0x000fda0000724270 */
[----:B------:R-:W-:Y:S01]  /*56b0*/  @P1 STG.E desc[UR36][R10.64+0xc4], R83 ;  /* 0x0000c4530a001986 */ /* 0x000fe2000c101924 */
[----:B------:R-:W-:-:S05]  /*56c0*/  IADD3 R14, P1, R89, R10, RZ ;  /* 0x0000000a590e7210 */ /* 0x000fca0007f3e0ff */
[----:B------:R-:W-:Y:S01]  /*56d0*/  IMAD.X R15, R113, 0x1, R11, P1 ;  /* 0x00000001710f7824 */ /* 0x000fe200008e060b */
[----:B------:R-:W-:-:S13]  /*56e0*/  ISETP.GT.AND P1, PT, R3, RZ, P2 ;  /* 0x000000ff0300720c */ /* 0x000fda0001724270 */
[----:B------:R1:W-:Y:S01]  /*56f0*/  @P1 STG.E desc[UR36][R8.64+0xe0], R5 ;  /* 0x0000e00508001986 */ /* 0x0003e2000c101924 */
[----:B------:R-:W-:-:S05]  /*5700*/  IADD3 R20, P1, R89, R10, RZ ;  /* 0x0000000a59147210 */ /* 0x000fca0007f3e0ff */
[----:B------:R-:W-:Y:S01]  /*5710*/  IMAD.X R21, R113, 0x1, R11, P1 ;  /* 0x0000000171157824 */ /* 0x000fe200008e060b */
[----:B------:R-:W-:-:S05]  /*5720*/  IADD3 R12, P1, R89, R8, RZ ;  /* 0x00000008590c7210 */ /* 0x000fca0007f3e0ff */
[----:B0-----:R-:W-:Y:S01]  /*5730*/  IMAD.X R13, R113, 0x1, R9, P1 ;  /* 0x00000001710d7824 */ /* 0x001fe200008e0609 */
[----:B------:R-:W-:Y:S01]  /*5740*/  ISETP.GT.AND P1, PT, R4, 0x39, PT ;  /* 0x000000390400780c */ /* 0x000fe20003f24270 */
[----:B-1----:R-:W-:-:S03]  /*5750*/  FMUL R5, R24, R88 ;  /* 0x0000005818057220 */ /* 0x002fc60000400000 */
[----:B------:R-:W-:-:S13]  /*5760*/  ISETP.GT.AND P5, PT, R3, RZ, P1 ;  /* 0x000000ff0300720c */ /* 0x000fda0000fa4270 */
[----:B------:R-:W-:Y:S01]  /*5770*/  @P5 STG.E desc[UR36][R8.64+0xe4], R85 ;  /* 0x0000e45508005986 */ /* 0x000fe2000c101924 */
[----:B------:R-:W-:-:S03]  /*5780*/  ISETP.GT.AND P5, PT, R4, 0x1, PT ;  /* 0x000000010400780c */ /* 0x000fc60003fa4270 */
[----:B------:R0:W-:Y:S01]  /*5790*/  @P3 STG.E desc[UR36][R10.64+0xe0], R57 ;  /* 0x0000e0390a003986 */ /* 0x0001e2000c101924 */
[C---:B------:R-:W-:Y:S02]  /*57a0*/  ISETP.GT.AND P3, PT, R3.reuse, 0x8, P1 ;  /* 0x000000080300780c */ /* 0x040fe40000f64270 */
[----:B------:R-:W-:Y:S01]  /*57b0*/  ISETP.GT.AND P5, PT, R3, 0x80, P5 ;  /* 0x000000800300780c */ /* 0x000fe20002fa4270 */
[----:B0-----:R-:W-:-:S10]  /*57c0*/  FMUL R57, R26, R88 ;  /* 0x000000581a397220 */ /* 0x001fd40000400000 */
[----:B------:R0:W-:Y:S01]  /*57d0*/  @P3 STG.E desc[UR36][R10.64+0xe4], R87 ;  /* 0x0000e4570a003986 */ /* 0x0001e2000c101924 */
[C---:B------:R-:W-:Y:S01]  /*57e0*/  ISETP.GT.AND P3, PT, R3.reuse, 0x80, P6 ;  /* 0x000000800300780c */ /* 0x040fe20003764270 */
[----:B------:R-:W-:Y:S01]  /*57f0*/  @P5 IMAD.MOV.U32 R8, RZ, RZ, R12 ;  /* 0x000000ffff085224 */ /* 0x000fe200078e000c */
[----:B------:R-:W-:Y:S01]  /*5800*/  ISETP.GT.AND P6, PT, R3, 0x88, P6 ;  /* 0x000000880300780c */ /* 0x000fe200037c4270 */
[----:B------:R-:W-:Y:S02]  /*5810*/  @P5 IMAD.MOV.U32 R9, RZ, RZ, R13 ;  /* 0x000000ffff095224 */ /* 0x000fe400078e000d */
[----:B0-----:R-:W-:-:S08]  /*5820*/  FMUL R11, R30, R88 ;  /* 0x000000581e0b7220 */ /* 0x001fd00000400000 */
[----:B------:R0:W-:Y:S01]  /*5830*/  @P3 STG.E desc[UR36][R12.64], R5 ;  /* 0x000000050c003986 */ /* 0x0001e2000c101924 */
[----:B------:R-:W-:-:S03]  /*5840*/  ISETP.NE.AND P3, PT, R56, RZ, PT ;  /* 0x000000ff3800720c */ /* 0x000fc60003f65270 */
[----:B------:R-:W-:Y:S01]  /*5850*/  @P5 STG.E desc[UR36][R8.64+0x4], R25 ;  /* 0x0000041908005986 */ /* 0x000fe2000c101924 */
[----:B------:R-:W-:-:S03]  /*5860*/  ISETP.NE.AND P5, PT, R58, RZ, PT ;  /* 0x000000ff3a00720c */ /* 0x000fc60003fa5270 */
[----:B------:R1:W-:Y:S01]  /*5870*/  @P6 STG.E desc[UR36][R14.64], R57 ;  /* 0x000000390e006986 */ /* 0x0003e2000c101924 */
[----:B------:R-:W-:Y:S01]  /*5880*/  ISETP.GT.AND P6, PT, R4, 0x1, PT ;  /* 0x000000010400780c */ /* 0x000fe20003fc4270 */
[----:B0-----:R-:W-:-:S03]  /*5890*/  FMUL R5, R28, R88 ;  /* 0x000000581c057220 */ /* 0x001fc60000400000 */
[----:B------:R-:W-:Y:S01]  /*58a0*/  ISETP.GT.AND P6, PT, R3, 0x88, P6 ;  /* 0x000000880300780c */ /* 0x000fe200037c4270 */
[----:B-1----:R-:W-:-:S12]  /*58b0*/  FMUL R15, R44, R88 ;  /* 0x000000582c0f7220 */ /* 0x002fd80000400000 */
[----:B------:R-:W-:Y:S01]  /*58c0*/  @P6 STG.E desc[UR36][R20.64+0x4], R27 ;  /* 0x0000041b14006986 */ /* 0x000fe2000c101924 */
[----:B------:R-:W-:-:S04]  /*58d0*/  ISETP.GT.AND P6, PT, R4, 0x8, PT ;  /* 0x000000080400780c */ /* 0x000fc80003fc4270 */
[----:B------:R-:W-:-:S13]  /*58e0*/  ISETP.GT.AND P6, PT, R3, 0x80, P6 ;  /* 0x000000800300780c */ /* 0x000fda00037c4270 */
[----:B------:R-:W-:Y:S02]  /*58f0*/  @P6 IMAD.MOV.U32 R8, RZ, RZ, R12 ;  /* 0x000000ffff086224 */ /* 0x000fe400078e000c */
[----:B------:R-:W-:-:S05]  /*5900*/  @P6 IMAD.MOV.U32 R9, RZ, RZ, R13 ;  /* 0x000000ffff096224 */ /* 0x000fca00078e000d */
[----:B------:R0:W-:Y:S01]  /*5910*/  @P6 STG.E desc[UR36][R8.64+0x20], R5 ;  /* 0x0000200508006986 */ /* 0x0001e2000c101924 */
[----:B------:R-:W-:-:S04]  /*5920*/  ISETP.GT.AND P6, PT, R4, 0x9, PT ;  /* 0x000000090400780c */ /* 0x000fc80003fc4270 */
[----:B------:R-:W-:Y:S01]  /*5930*/  ISETP.GT.AND P6, PT, R3, 0x80, P6 ;  /* 0x000000800300780c */ /* 0x000fe200037c4270 */
[----:B0-----:R-:W-:-:S12]  /*5940*/  FMUL R5, R32, R88 ;  /* 0x0000005820057220 */ /* 0x001fd80000400000 */
[----:B------:R-:W-:Y:S02]  /*5950*/  @P6 IMAD.MOV.U32 R8, RZ, RZ, R12 ;  /* 0x000000ffff086224 */ /* 0x000fe400078e000c */
[----:B------:R-:W-:-:S05]  /*5960*/  @P6 IMAD.MOV.U32 R9, RZ, RZ, R13 ;  /* 0x000000ffff096224 */ /* 0x000fca00078e000d */
[----:B------:R-:W-:Y:S01]  /*5970*/  @P6 STG.E desc[UR36][R8.64+0x24], R29 ;  /* 0x0000241d08006986 */ /* 0x000fe2000c101924 */
[----:B------:R-:W-:-:S04]  /*5980*/  ISETP.GT.AND P6, PT, R4, 0x8, PT ;  /* 0x000000080400780c */ /* 0x000fc80003fc4270 */
[----:B------:R-:W-:-:S13]  /*5990*/  ISETP.GT.AND P6, PT, R3, 0x88, P6 ;  /* 0x000000880300780c */ /* 0x000fda00037c4270 */
[----:B------:R0:W-:Y:S01]  /*59a0*/  @P6 STG.E desc[UR36][R6.64+0x20], R11 ;  /* 0x0000200b06006986 */ /* 0x0001e2000c101924 */
[----:B------:R-:W-:-:S04]  /*59b0*/  ISETP.GT.AND P6, PT, R4, 0x9, PT ;  /* 0x000000090400780c */ /* 0x000fc80003fc4270 */
[----:B------:R-:W-:Y:S01]  /*59c0*/  ISETP.GT.AND P6, PT, R3, 0x88, P6 ;  /* 0x000000880300780c */ /* 0x000fe200037c4270 */
[----:B0-----:R-:W-:-:S12]  /*59d0*/  FMUL R11, R34, R88 ;  /* 0x00000058220b7220 */ /* 0x001fd80000400000 */
[----:B------:R-:W-:Y:S01]  /*59e0*/  @P6 STG.E desc[UR36][R6.64+0x24], R31 ;  /* 0x0000241f06006986 */ /* 0x000fe2000c101924 */
[----:B------:R-:W-:-:S04]  /*59f0*/  ISETP.GT.AND P6, PT, R4, 0x10, PT ;  /* 0x000000100400780c */ /* 0x000fc80003fc4270 */
[----:B------:R-:W-:-:S13]  /*5a00*/  ISETP.GT.AND P6, PT, R3, 0x80, P6 ;  /* 0x000000800300780c */ /* 0x000fda00037c4270 */
[----:B------:R-:W-:Y:S01]  /*5a10*/  @P6 MOV R8, R12 ;  /* 0x0000000c00086202 */ /* 0x000fe20000000f00 */
        /* <DEDUP_REMOVED lines=39> */
[----:B------:R-:W-:-:S13]  /*5c90*/  ISETP.GT.AND P6, PT, R3, 0x80, P6 ;  /* 0x000000800300780c */ /* 0x000fda00037c4270 */
[----:B0-----:R-:W-:Y:S01]  /*5ca0*/  @P6 IMAD.MOV.U32 R8, RZ, RZ, R12 ;  /* 0x000000ffff086224 */ /* 0x001fe200078e000c */
[----:B------:R-:W-:-:S05]  /*5cb0*/  @P6 MOV R9, R13 ;  /* 0x0000000d00096202 */ /* 0x000fca0000000f00 */
[----:B------:R0:W-:Y:S01]  /*5cc0*/  @P6 STG.E desc[UR36][R8.64+0x84], R41 ;  /* 0x0000842908006986 */ /* 0x0001e2000c101924 */
[----:B------:R-:W-:-:S04]  /*5cd0*/  ISETP.GT.AND P6, PT, R4, 0x20, PT ;  /* 0x000000200400780c */ /* 0x000fc80003fc4270 */
[----:B------:R-:W-:Y:S01]  /*5ce0*/  ISETP.GT.AND P6, PT, R3, 0x88, P6 ;  /* 0x000000880300780c */ /* 0x000fe200037c4270 */
[----:B0-----:R-:W-:-:S12]  /*5cf0*/  FMUL R9, R46, R88 ;  /* 0x000000582e097220 */ /* 0x001fd80000400000 */
[----:B------:R0:W-:Y:S01]  /*5d00*/  @P6 STG.E desc[UR36][R6.64+0x80], R11 ;  /* 0x0000800b06006986 */ /* 0x0001e2000c101924 */
[----:B------:R-:W-:-:S04]  /*5d10*/  ISETP.GT.AND P6, PT, R4, 0x21, PT ;  /* 0x000000210400780c */ /* 0x000fc80003fc4270 */
[----:B------:R-:W-:Y:S01]  /*5d20*/  ISETP.GT.AND P6, PT, R3, 0x88, P6 ;  /* 0x000000880300780c */ /* 0x000fe200037c4270 */
[----:B0-----:R-:W-:-:S12]  /*5d30*/  FMUL R11, R48, R88 ;  /* 0x00000058300b7220 */ /* 0x001fd80000400000 */
[----:B------:R-:W-:Y:S02]  /*5d40*/  @P6 IMAD.MOV.U32 R4, RZ, RZ, R6 ;  /* 0x000000ffff046224 */ /* 0x000fe400078e0006 */
[----:B------:R-:W-:-:S05]  /*5d50*/  @P6 IMAD.MOV.U32 R5, RZ, RZ, R7 ;  /* 0x000000ffff056224 */ /* 0x000fca00078e0007 */
[----:B------:R0:W-:Y:S01]  /*5d60*/  @P6 STG.E desc[UR36][R4.64+0x84], R43 ;  /* 0x0000842b04006986 */ /* 0x0001e2000c101924 */
[C---:B------:R-:W-:Y:S02]  /*5d70*/  ISETP.GT.AND P6, PT, R3.reuse, 0x80, P5 ;  /* 0x000000800300780c */ /* 0x040fe40002fc4270 */
[----:B------:R-:W-:-:S11]  /*5d80*/  ISETP.GT.AND P5, PT, R3, 0x88, P5 ;  /* 0x000000880300780c */ /* 0x000fd60002fa4270 */
[----:B0-----:R-:W-:Y:S02]  /*5d90*/  @P6 IMAD.MOV.U32 R4, RZ, RZ, R12 ;  /* 0x000000ffff046224 */ /* 0x001fe400078e000c */
[----:B------:R-:W-:-:S05]  /*5da0*/  @P6 IMAD.MOV.U32 R5, RZ, RZ, R13 ;  /* 0x000000ffff056224 */ /* 0x000fca00078e000d */
[----:B------:R0:W-:Y:S01]  /*5db0*/  @P6 STG.E desc[UR36][R4.64+0xa0], R15 ;  /* 0x0000a00f04006986 */ /* 0x0001e2000c101924 */
[C---:B------:R-:W-:Y:S02]  /*5dc0*/  ISETP.GT.AND P6, PT, R3.reuse, 0x80, P3 ;  /* 0x000000800300780c */ /* 0x040fe40001fc4270 */
[----:B------:R-:W-:-:S11]  /*5dd0*/  ISETP.GT.AND P3, PT, R3, 0x88, P3 ;  /* 0x000000880300780c */ /* 0x000fd60001f64270 */
[----:B0-----:R-:W-:Y:S02]  /*5de0*/  @P6 IMAD.MOV.U32 R4, RZ, RZ, R12 ;  /* 0x000000ffff046224 */ /* 0x001fe400078e000c */
[----:B------:R-:W-:-:S05]  /*5df0*/  @P6 IMAD.MOV.U32 R5, RZ, RZ, R13 ;  /* 0x000000ffff056224 */ /* 0x000fca00078e000d */
[----:B------:R0:W-:Y:S02]  /*5e00*/  @P6 STG.E desc[UR36][R4.64+0xa4], R45 ;  /* 0x0000a42d04006986 */ /* 0x0001e4000c101924 */
[----:B0-----:R-:W-:Y:S02]  /*5e10*/  @P5 IMAD.MOV.U32 R4, RZ, RZ, R6 ;  /* 0x000000ffff045224 */ /* 0x001fe400078e0006 */
[----:B------:R-:W-:-:S05]  /*5e20*/  @P5 IMAD.MOV.U32 R5, RZ, RZ, R7 ;  /* 0x000000ffff055224 */ /* 0x000fca00078e0007 */
[----:B------:R0:W-:Y:S01]  /*5e30*/  @P5 STG.E desc[UR36][R4.64+0xa0], R9 ;  /* 0x0000a00904005986 */ /* 0x0001e2000c101924 */
[C---:B------:R-:W-:Y:S02]  /*5e40*/  ISETP.GT.AND P5, PT, R3.reuse, 0x80, P4 ;  /* 0x000000800300780c */ /* 0x040fe400027a4270 */
[----:B------:R-:W-:Y:S01]  /*5e50*/  ISETP.GT.AND P4, PT, R3, 0x88, P4 ;  /* 0x000000880300780c */ /* 0x000fe20002784270 */
[----:B0-----:R-:W-:Y:S02]  /*5e60*/  @P3 IMAD.MOV.U32 R4, RZ, RZ, R6 ;  /* 0x000000ffff043224 */ /* 0x001fe400078e0006 */
[----:B------:R-:W-:Y:S01]  /*5e70*/  FMUL R9, R52, R88 ;  /* 0x0000005834097220 */ /* 0x000fe20000400000 */
[----:B------:R-:W-:-:S05]  /*5e80*/  @P3 IMAD.MOV.U32 R5, RZ, RZ, R7 ;  /* 0x000000ffff053224 */ /* 0x000fca00078e0007 */
[----:B------:R0:W-:Y:S01]  /*5e90*/  @P3 STG.E desc[UR36][R4.64+0xa4], R47 ;  /* 0x0000a42f04003986 */ /* 0x0001e2000c101924 */
[C---:B------:R-:W-:Y:S02]  /*5ea0*/  ISETP.GT.AND P3, PT, R3.reuse, 0x80, P0 ;  /* 0x000000800300780c */ /* 0x040fe40000764270 */
[----:B------:R-:W-:Y:S02]  /*5eb0*/  ISETP.GT.AND P0, PT, R3, 0x88, P0 ;  /* 0x000000880300780c */ /* 0x000fe40000704270 */
[----:B0-----:R-:W-:Y:S01]  /*5ec0*/  @P5 MOV R4, R12 ;  /* 0x0000000c00045202 */ /* 0x001fe20000000f00 */
        /* <DEDUP_REMOVED lines=9> */
[----:B------:R-:W-:Y:S01]  /*5f60*/  ISETP.GT.AND P1, PT, R3, 0x88, P1 ;  /* 0x000000880300780c */ /* 0x000fe20000f24270 */
[----:B------:R-:W-:Y:S01]  /*5f70*/  FMUL R3, R50, R88 ;  /* 0x0000005832037220 */ /* 0x000fe20000400000 */
[----:B0-----:R-:W-:Y:S02]  /*5f80*/  @P4 IMAD.MOV.U32 R4, RZ, RZ, R6 ;  /* 0x000000ffff044224 */ /* 0x001fe400078e0006 */
[----:B------:R-:W-:-:S05]  /*5f90*/  @P4 IMAD.MOV.U32 R5, RZ, RZ, R7 ;  /* 0x000000ffff054224 */ /* 0x000fca00078e0007 */
[----:B------:R0:W-:Y:S02]  /*5fa0*/  @P4 STG.E desc[UR36][R4.64+0xc0], R3 ;  /* 0x0000c00304004986 */ /* 0x0001e4000c101924 */
[----:B0-----:R-:W-:Y:S02]  /*5fb0*/  @P0 IMAD.MOV.U32 R4, RZ, RZ, R6 ;  /* 0x000000ffff040224 */ /* 0x001fe400078e0006 */
[----:B------:R-:W-:-:S05]  /*5fc0*/  @P0 IMAD.MOV.U32 R5, RZ, RZ, R7 ;  /* 0x000000ffff050224 */ /* 0x000fca00078e0007 */
[----:B------:R0:W-:Y:S02]  /*5fd0*/  @P0 STG.E desc[UR36][R4.64+0xc4], R51 ;  /* 0x0000c43304000986 */ /* 0x0001e4000c101924 */
[----:B0-----:R-:W-:Y:S02]  /*5fe0*/  @P5 IMAD.MOV.U32 R4, RZ, RZ, R12 ;  /* 0x000000ffff045224 */ /* 0x001fe400078e000c */
[----:B------:R-:W-:-:S05]  /*5ff0*/  @P5 IMAD.MOV.U32 R5, RZ, RZ, R13 ;  /* 0x000000ffff055224 */ /* 0x000fca00078e000d */
[----:B------:R0:W-:Y:S04]  /*6000*/  @P5 STG.E desc[UR36][R4.64+0xe0], R9 ;  /* 0x0000e00904005986 */ /* 0x0001e8000c101924 */
[----:B------:R1:W-:Y:S01]  /*6010*/  @P3 STG.E desc[UR36][R12.64+0xe4], R53 ;  /* 0x0000e4350c003986 */ /* 0x0003e2000c101924 */
[----:B0-----:R-:W-:Y:S01]  /*6020*/  @P2 IMAD.MOV.U32 R4, RZ, RZ, R6 ;  /* 0x000000ffff042224 */ /* 0x001fe200078e0006 */
[----:B------:R-:W-:-:S05]  /*6030*/  @P2 MOV R5, R7 ;  /* 0x0000000700052202 */ /* 0x000fca0000000f00 */
[----:B------:R1:W-:Y:S04]  /*6040*/  @P2 STG.E desc[UR36][R4.64+0xe0], R11 ;  /* 0x0000e00b04002986 */ /* 0x0003e8000c101924 */
[----:B------:R1:W-:Y:S02]  /*6050*/  @P1 STG.E desc[UR36][R6.64+0xe4], R55 ;  /* 0x0000e43706001986 */ /* 0x0003e4000c101924 */
.L_x_158:
[----:B------:R-:W-:Y:S05]  /*6060*/  BSYNC B0 ;  /* 0x0000000000007941 */ /* 0x000fea0003800000 */
.L_x_34:
[----:B------:R-:W-:Y:S01]  /*6070*/  ULDC UR4, c[0x0][0xc] ;  /* 0x0000030000047ab9 */ /* 0x000fe20000000800 */
[----:B------:R-:W-:Y:S01]  /*6080*/  ULDC UR5, c[0x0][0x10] ;  /* 0x0000040000057ab9 */ /* 0x000fe20000000800 */
[----:B------:R-:W2:Y:S01]  /*6090*/  LDC R3, c[0x0][0x14] ;  /* 0x00000500ff037b82 */ /* 0x000ea20000000800 */
[----:B------:R-:W-:Y:S01]  /*60a0*/  UIMAD.WIDE.U32 UR4, UR4, UR5, URZ ;  /* 0x00000005040472a5 */ /* 0x000fe2000f8e003f */
[----:B------:R-:W-:Y:S02]  /*60b0*/  IMAD.MOV.U32 R92, RZ, RZ, -0x1 ;  /* 0xffffffffff5c7424 */ /* 0x000fe400078e00ff */
[----:B------:R-:W-:-:S03]  /*60c0*/  IMAD.MOV.U32 R89, RZ, RZ, -0x1 ;  /* 0xffffffffff597424 */ /* 0x000fc600078e00ff */
[----:B--2---:R-:W-:-:S04]  /*60d0*/  IMAD.WIDE.U32 R16, R3, UR4, R16 ;  /* 0x0000000403107c25 */ /* 0x004fc8000f8e0010 */
[----:B------:R-:W-:Y:S01]  /*60e0*/  IMAD R3, R3, UR5, RZ ;  /* 0x0000000503037c24 */ /* 0x000fe2000f8e02ff */
[----:B------:R-:W-:Y:S02]  /*60f0*/  ULDC.64 UR4, c[0x0][0x650] ;  /* 0x0001940000047ab9 */ /* 0x000fe40000000a00 */
[----:B------:R-:W-:Y:S01]  /*6100*/  ISETP.GE.U32.AND P0, PT, R16, UR4, PT ;  /* 0x0000000410007c0c */ /* 0x000fe2000bf06070 */
[--C-:B------:R-:W-:Y:S01]  /*6110*/  IMAD.IADD R17, R17, 0x1, R3.reuse ;  /* 0x0000000111117824 */ /* 0x100fe200078e0203 */
[----:B------:R-:W-:-:S04]  /*6120*/  PRMT R3, RZ, 0x7610, R3 ;  /* 0x00007610ff037816 */ /* 0x000fc80000000003 */
[----:B------:R-:W-:-:S13]  /*6130*/  ISETP.GE.U32.AND.EX P0, PT, R17, UR5, PT, P0 ;  /* 0x0000000511007c0c */ /* 0x000fda000bf06100 */
[----:B------:R-:W-:Y:S05]  /*6140*/  @P0 BRA `(.L_x_159) ;  /* 0x0000000400640947 */ /* 0x000fea0003800000 */
[----:B-1----:R-:W1:Y:S01]  /*6150*/  S2R R12, SR_CTAID.X ;  /* 0x00000000000c7919 */ /* 0x002e620000002500 */
[----:B---3--:R-:W2:Y:S01]  /*6160*/  LDC.64 R10, c[0x0][0x628] ;  /* 0x00018a00ff0a7b82 */ /* 0x008ea20000000a00 */
[----:B------:R-:W-:Y:S01]  /*6170*/  ULDC UR4, c[0x0][0x150] ;  /* 0x0000540000047ab9 */ /* 0x000fe20000000800 */
[----:B------:R-:W-:Y:S01]  /*6180*/  IMAD.MOV.U32 R8, RZ, RZ, R16 ;  /* 0x000000ffff087224 */ /* 0x000fe200078e0010 */
[----:B------:R-:W3:Y:S01]  /*6190*/  S2R R24, SR_CTAID.Y ;  /* 0x0000000000187919 */ /* 0x000ee20000002600 */
[----:B------:R-:W-:-:S04]  /*61a0*/  IMAD.MOV.U32 R9, RZ, RZ, R17 ;  /* 0x000000ffff097224 */ /* 0x000fc800078e0011 */
[----:B------:R-:W0:Y:S08]  /*61b0*/  LDC R21, c[0x0][0x144] ;  /* 0x00005100ff157b82 */ /* 0x000e300000000800 */
[----:B------:R-:W0:Y:S08]  /*61c0*/  LDC R0, c[0x0][0x630] ;  /* 0x00018c00ff007b82 */ /* 0x000e300000000800 */
[----:B------:R-:W0:Y:S01]  /*61d0*/  LDC.64 R14, c[0x0][0x620] ;  /* 0x00018800ff0e7b82 */ /* 0x000e220000000a00 */
[----:B--2---:R-:W-:-:S04]  /*61e0*/  ISETP.NE.U32.AND P0, PT, R10, RZ, PT ;  /* 0x000000ff0a00720c */ /* 0x004fc80003f05070 */
[----:B------:R-:W-:Y:S02]  /*61f0*/  ISETP.NE.AND.EX P0, PT, R11, RZ, PT, P0 ;  /* 0x000000ff0b00720c */ /* 0x000fe40003f05300 */
[----:B-1----:R-:W-:-:S05]  /*6200*/  I2FP.F32.U32 R3, R12 ;  /* 0x0000000c00037245 */ /* 0x002fca0000201000 */
[----:B------:R-:W-:-:S04]  /*6210*/  FMUL R3, R3, UR4 ;  /* 0x0000000403037c20 */ /* 0x000fc80008400000 */
[----:B------:R1:W2:Y:S02]  /*6220*/  F2I.U32.TRUNC.NTZ R20, R3 ;  /* 0x0000000300147305 */ /* 0x0002a4000020f000 */
[----:B---3--:R-:W-:Y:S05]  /*6230*/  @!P0 BRA `(.L_x_160) ;  /* 0x0000000000288947 */ /* 0x008fea0003800000 */
[----:B-1----:R-:W1:Y:S02]  /*6240*/  LDC R3, c[0x0][0x634] ;  /* 0x00018d00ff037b82 */ /* 0x002e640000000800 */
[----:B-1----:R-:W-:-:S05]  /*6250*/  IADD3 R3, P0, R16, R3, RZ ;  /* 0x0000000310037210 */ /* 0x002fca0007f1e0ff */
[----:B------:R-:W-:-:S04]  /*6260*/  IMAD.X R13, RZ, RZ, R17, P0 ;  /* 0x000000ffff0d7224 */ /* 0x000fc800000e0611 */
[----:B------:R-:W-:-:S04]  /*6270*/  IMAD.WIDE.U32 R4, R13, R10, RZ ;  /* 0x0000000a0d047225 */ /* 0x000fc800078e00ff */
[----:B0-----:R-:W-:-:S04]  /*6280*/  IMAD.WIDE.U32 R6, P0, R3, R11, R4 ;  /* 0x0000000b03067225 */ /* 0x001fc80007800004 */
[----:B------:R-:W-:-:S04]  /*6290*/  IMAD.WIDE.U32 R4, R3, R10, RZ ;  /* 0x0000000a03047225 */ /* 0x000fc800078e00ff */
[----:B------:R-:W-:Y:S01]  /*62a0*/  IMAD.X R9, RZ, RZ, RZ, P0 ;  /* 0x000000ffff097224 */ /* 0x000fe200000e06ff */
[----:B------:R-:W-:Y:S01]  /*62b0*/  IADD3 RZ, P0, R5, R6, RZ ;  /* 0x0000000605ff7210 */ /* 0x000fe20007f1e0ff */
[----:B------:R-:W-:-:S04]  /*62c0*/  IMAD.MOV.U32 R8, RZ, RZ, R7 ;  /* 0x000000ffff087224 */ /* 0x000fc800078e0007 */
[----:B------:R-:W-:-:S08]  /*62d0*/  IMAD.WIDE.U32.X R8, R13, R11, R8, P0 ;  /* 0x0000000b0d087225 */ /* 0x000fd000000e0408 */
.L_x_160:
[----:B------:R-:W3:Y:S01]  /*62e0*/  LDC.64 R28, c[0x0][0x640] ;  /* 0x00019000ff1c7b82 */ /* 0x000ee20000000a00 */
[-CC-:B0-----:R-:W-:Y:S01]  /*62f0*/  SHF.R.U64 R89, R8, R0.reuse, R9.reuse ;  /* 0x0000000008597219 */ /* 0x181fe20000001209 */
[----:B------:R-:W-:Y:S01]  /*6300*/  ULDC UR4, c[0x0][0x154] ;  /* 0x0000550000047ab9 */ /* 0x000fe20000000800 */
[----:B------:R-:W-:Y:S01]  /*6310*/  SHF.R.U32.HI R0, RZ, R0, R9 ;  /* 0x00000000ff007219 */ /* 0x000fe20000011609 */
[----:B------:R-:W-:Y:S01]  /*6320*/  IMAD.MOV.U32 R7, RZ, RZ, 0x1 ;  /* 0x00000001ff077424 */ /* 0x000fe200078e00ff */
[----:B-1----:R-:W-:Y:S02]  /*6330*/  IADD3 R3, P0, RZ, -R89, RZ ;  /* 0x80000059ff037210 */ /* 0x002fe40007f1e0ff */
[----:B--2---:R-:W-:Y:S01]  /*6340*/  IADD3 R20, -R20, RZ, RZ ;  /* 0x000000ff14147210 */ /* 0x004fe20007ffe1ff */
[----:B------:R-:W0:Y:S02]  /*6350*/  LDC R6, c[0x0][0x618] ;  /* 0x00018600ff067b82 */ /* 0x000e240000000800 */
[----:B------:R-:W-:-:S02]  /*6360*/  IMAD.X R5, RZ, RZ, ~R0, P0 ;  /* 0x000000ffff057224 */ /* 0x000fc400000e0e00 */
[----:B------:R-:W-:Y:S02]  /*6370*/  IMAD R21, R21, R20, R12 ;  /* 0x0000001415157224 */ /* 0x000fe400078e020c */
[-C--:B------:R-:W-:Y:S02]  /*6380*/  IMAD R0, R5, R14.reuse, RZ ;  /* 0x0000000e05007224 */ /* 0x080fe400078e02ff */
[----:B------:R-:W1:Y:S01]  /*6390*/  LDC R8, c[0x0][0x608] ;  /* 0x00018200ff087b82 */ /* 0x000e620000000800 */
[----:B------:R-:W-:-:S04]  /*63a0*/  IMAD.WIDE.U32 R4, R3, R14, R16 ;  /* 0x0000000e03047225 */ /* 0x000fc800078e0010 */
[----:B------:R-:W-:Y:S01]  /*63b0*/  IMAD R3, R3, R15, R0 ;  /* 0x0000000f03037224 */ /* 0x000fe200078e0200 */
[----:B------:R-:W-:Y:S02]  /*63c0*/  I2FP.F32.U32 R0, R24 ;  /* 0x0000001800007245 */ /* 0x000fe40000201000 */
[----:B------:R-:W2:Y:S01]  /*63d0*/  LDC R26, c[0x0][0x658] ;  /* 0x00019600ff1a7b82 */ /* 0x000ea20000000800 */
[----:B------:R-:W-:Y:S01]  /*63e0*/  IMAD.IADD R3, R5, 0x1, R3 ;  /* 0x0000000105037824 */ /* 0x000fe200078e0203 */
[----:B---3--:R-:W-:Y:S01]  /*63f0*/  ISETP.NE.U32.AND P0, PT, R28, RZ, PT ;  /* 0x000000ff1c00720c */ /* 0x008fe20003f05070 */
[----:B------:R-:W-:Y:S01]  /*6400*/  FMUL R0, R0, UR4 ;  /* 0x0000000400007c20 */ /* 0x000fe20008400000 */
[----:B------:R-:W-:Y:S02]  /*6410*/  IMAD.MOV.U32 R5, RZ, RZ, -0x1 ;  /* 0xffffffffff057424 */ /* 0x000fe400078e00ff */
[----:B------:R-:W-:Y:S01]  /*6420*/  ISETP.NE.AND.EX P0, PT, R29, RZ, PT, P0 ;  /* 0x000000ff1d00720c */ /* 0x000fe20003f05300 */
[----:B------:R3:W2:Y:S01]  /*6430*/  F2I.U32.TRUNC.NTZ R13, R0 ;  /* 0x00000000000d7305 */ /* 0x0006a2000020f000 */
[----:B------:R-:W3:Y:S01]  /*6440*/  LDC R15, c[0x0][0x148] ;  /* 0x00005200ff0f7b82 */ /* 0x000ee20000000800 */
[----:B0-----:R-:W-:-:S02]  /*6450*/  SHF.R.U64 R12, R4, R6, R3 ;  /* 0x00000006040c7219 */ /* 0x001fc40000001203 */
[----:B------:R-:W-:-:S05]  /*6460*/  SHF.R.U32.HI R3, RZ, R6, R3 ;  /* 0x00000006ff037219 */ /* 0x000fca0000011603 */
[----:B------:R-:W0:Y:S01]  /*6470*/  LDC R20, c[0x0][0x600] ;  /* 0x00018000ff147b82 */ /* 0x000e220000000800 */
[-CC-:B-1----:R-:W-:Y:S02]  /*6480*/  SHF.R.U64 R10, R12, R8.reuse, R3.reuse ;  /* 0x000000080c0a7219 */ /* 0x182fe40000001203 */
[----:B------:R-:W-:-:S05]  /*6490*/  SHF.R.U32.HI R3, RZ, R8, R3 ;  /* 0x00000008ff037219 */ /* 0x000fca0000011603 */
[----:B------:R-:W1:Y:S01]  /*64a0*/  LDC R27, c[0x0][0x648] ;  /* 0x00019200ff1b7b82 */ /* 0x000e620000000800 */
[-C--:B--2---:R-:W-:Y:S02]  /*64b0*/  SHF.L.U32 R4, R5, R26.reuse, RZ ;  /* 0x0000001a05047219 */ /* 0x084fe400000006ff */
[-CC-:B------:R-:W-:Y:S02]  /*64c0*/  SHF.R.U64 R14, R10, R26.reuse, R3.reuse ;  /* 0x0000001a0a0e7219 */ /* 0x180fe40000001203 */
[----:B------:R-:W-:Y:S02]  /*64d0*/  SHF.R.U32.HI R5, RZ, R26, R3 ;  /* 0x0000001aff057219 */ /* 0x000fe40000011603 */
[----:B------:R-:W-:Y:S01]  /*64e0*/  LOP3.LUT R25, RZ, R4, RZ, 0x33, !PT ;  /* 0x00000004ff197212 */ /* 0x000fe200078e33ff */
[----:B------:R-:W2:Y:S01]  /*64f0*/  LDC R30, c[0x0][0x638] ;  /* 0x00018e00ff1e7b82 */ /* 0x000ea20000000800 */
[----:B------:R-:W-:Y:S01]  /*6500*/  SHF.L.U32 R26, R7, R26, RZ ;  /* 0x0000001a071a7219 */ /* 0x000fe200000006ff */
[----:B------:R-:W-:-:S06]  /*6510*/  IMAD.MOV.U32 R4, RZ, RZ, R14 ;  /* 0x000000ffff047224 */ /* 0x000fcc00078e000e */
[----:B------:R-:W0:Y:S01]  /*6520*/  LDC R31, c[0x0][0x610] ;  /* 0x00018400ff1f7b82 */ /* 0x000e220000000800 */
[----:B------:R-:W-:Y:S05]  /*6530*/  @!P0 BRA `(.L_x_161) ;  /* 0x0000000000288947 */ /* 0x000fea0003800000 */
[----:B------:R-:W4:Y:S02]  /*6540*/  LDC R3, c[0x0][0x64c] ;  /* 0x00019300ff037b82 */ /* 0x000f240000000800 */
[----:B----4-:R-:W-:-:S05]  /*6550*/  IADD3 R3, P0, R14, R3, RZ ;  /* 0x000000030e037210 */ /* 0x010fca0007f1e0ff */
        /* <DEDUP_REMOVED lines=8> */
.L_x_161:
[----:B------:R-:W-:Y:S01]  /*65e0*/  ISETP.NE.AND P0, PT, R2, 0x1, PT ;  /* 0x000000010200780c */ /* 0x000fe20003f05270 */
[----:B0-----:R-:W-:Y:S01]  /*65f0*/  VIADD R7, R20, 0xffffffff ;  /* 0xffffffff14077836 */ /* 0x001fe20000000000 */
[----:B-1-3--:R-:W-:Y:S01]  /*6600*/  SHF.R.U64 R0, R4, R27, R5 ;  /* 0x0000001b04007219 */ /* 0x00afe20000001205 */
[----:B------:R-:W-:Y:S01]  /*6610*/  IMAD.MOV R13, RZ, RZ, -R13 ;  /* 0x000000ffff0d7224 */ /* 0x000fe200078e0a0d */
[----:B------:R-:W-:Y:S01]  /*6620*/  LOP3.LUT R5, R10, R25, RZ, 0xc0, !PT ;  /* 0x000000190a057212 */ /* 0x000fe200078ec0ff */
[----:B------:R-:W-:Y:S01]  /*6630*/  IMAD.MOV.U32 R4, RZ, RZ, 0x1 ;  /* 0x00000001ff047424 */ /* 0x000fe200078e00ff */
[----:B------:R-:W-:Y:S02]  /*6640*/  IADD3 R3, -R0, RZ, RZ ;  /* 0x000000ff00037210 */ /* 0x000fe40007ffe1ff */
[----:B------:R-:W-:Y:S01]  /*6650*/  LOP3.LUT R12, R12, R7, RZ, 0xc0, !PT ;  /* 0x000000070c0c7212 */ /* 0x000fe200078ec0ff */
[----:B------:R-:W-:Y:S02]  /*6660*/  IMAD R0, R26, R0, R5 ;  /* 0x000000001a007224 */ /* 0x000fe400078e0205 */
[----:B--2---:R-:W-:-:S02]  /*6670*/  IMAD R3, R3, R30, R14 ;  /* 0x0000001e03037224 */ /* 0x004fc400078e020e */
[----:B------:R-:W-:Y:S02]  /*6680*/  @P0 IMAD R21, R15, R13, R24 ;  /* 0x0000000d0f150224 */ /* 0x000fe400078e0218 */
[----:B------:R-:W-:Y:S01]  /*6690*/  IMAD R5, R3, R20, R12 ;  /* 0x0000001403057224 */ /* 0x000fe200078e020c */
[----:B------:R-:W-:Y:S01]  /*66a0*/  PRMT R3, R4, 0x7610, R3 ;  /* 0x0000761004037816 */ /* 0x000fe20000000003 */
[----:B------:R-:W-:-:S05]  /*66b0*/  IMAD R0, R0, R31, R21 ;  /* 0x0000001f00007224 */ /* 0x000fca00078e0215 */
[----:B------:R-:W-:Y:S02]  /*66c0*/  SEL R92, R5, R0, !P0 ;  /* 0x00000000055c7207 */ /* 0x000fe40004000000 */
[----:B------:R-:W-:-:S07]  /*66d0*/  SEL R0, R0, R5, !P0 ;  /* 0x0000000500007207 */ /* 0x000fce0004000000 */
.L_x_159:
[----:B------:R-:W-:Y:S01]  /*66e0*/  LOP3.LUT P0, RZ, R3, 0xff, RZ, 0xc0, !PT ;  /* 0x000000ff03ff7812 */ /* 0x000fe2000780c0ff */
[----:B------:R-:W-:-:S12]  /*66f0*/  IMAD.MOV.U32 R94, RZ, RZ, R0 ;  /* 0x000000ffff5e7224 */ /* 0x000fd800078e0000 */
[----:B------:R-:W-:Y:S05]  /*6700*/  @P0 BRA `(.L_x_162) ;  /* 0xffffffa800c40947 */ /* 0x000fea000383ffff */
[----:B------:R-:W-:Y:S05]  /*6710*/  EXIT ;  /* 0x000000000000794d */ /* 0x000fea0003800000 */
.L_x_7:
        /* <DEDUP_REMOVED lines=9> */
[----:B------:R-:W-:Y:S02]  /*67b0*/  IMAD.MOV.U32 R12, RZ, RZ, R16 ;  /* 0x000000ffff0c7224 */ /* 0x000fe400078e0010 */
[----:B------:R-:W-:-:S05]  /*67c0*/  IMAD.MOV.U32 R13, RZ, RZ, R17 ;  /* 0x000000ffff0d7224 */ /* 0x000fca00078e0011 */
        /* <DEDUP_REMOVED lines=10> */
[----:B------:R-:W-:Y:S01]  /*6870*/  IMAD.WIDE.U32 R8, R13, R14, RZ ;  /* 0x0000000e0d087225 */ /* 0x000fe200078e00ff */
[----:B------:R-:W-:-:S03]  /*6880*/  MOV R12, R11 ;  /* 0x0000000b000c7202 */ /* 0x000fc60000000f00 */
[----:B------:R-:W-:Y:S01]  /*6890*/  IMAD.X R13, RZ, RZ, RZ, P0 ;  /* 0x000000ffff0d7224 */ /* 0x000fe200000e06ff */
[----:B------:R-:W-:-:S05]  /*68a0*/  IADD3 RZ, P0, R9, R10, RZ ;  /* 0x0000000a09ff7210 */ /* 0x000fca0007f1e0ff */
[----:B------:R-:W-:-:S08]  /*68b0*/  IMAD.WIDE.U32.X R12, R21, R15, R12, P0 ;  /* 0x0000000f150c7225 */ /* 0x000fd000000e040c */
.L_x_164:
[----:B------:R-:W0:Y:S01]  /*68c0*/  LDC.64 R28, c[0x0][0x640] ;  /* 0x00019000ff1c7b82 */ /* 0x000e220000000a00 */
[-CC-:B------:R-:W-:Y:S01]  /*68d0*/  SHF.R.U64 R22, R12, R6.reuse, R13.reuse ;  /* 0x000000060c167219 */ /* 0x180fe2000000120d */
[----:B------:R-:W-:Y:S01]  /*68e0*/  IMAD.MOV.U32 R30, RZ, RZ, 0x1 ;  /* 0x00000001ff1e7424 */ /* 0x000fe200078e00ff */
[----:B------:R-:W-:Y:S02]  /*68f0*/  SHF.R.U32.HI R6, RZ, R6, R13 ;  /* 0x00000006ff067219 */ /* 0x000fe4000001160d */
        /* <DEDUP_REMOVED lines=8> */
[----:B------:R-:W-:Y:S01]  /*6980*/  IMAD.IADD R9, R9, 0x1, R11 ;  /* 0x0000000109097824 */ /* 0x000fe200078e020b */
[----:B0-----:R-:W-:-:S04]  /*6990*/  ISETP.NE.U32.AND P0, PT, R28, RZ, PT ;  /* 0x000000ff1c00720c */ /* 0x001fc80003f05070 */
[----:B------:R-:W-:Y:S02]  /*69a0*/  ISETP.NE.AND.EX P0, PT, R29, RZ, PT, P0 ;  /* 0x000000ff1d00720c */ /* 0x000fe40003f05300 */
[----:B------:R-:W0:Y:S01]  /*69b0*/  LDC R20, c[0x0][0x600] ;  /* 0x00018000ff147b82 */ /* 0x000e220000000800 */
[-CC-:B-1----:R-:W-:Y:S01]  /*69c0*/  SHF.R.U64 R14, R8, R10.reuse, R9.reuse ;  /* 0x0000000a080e7219 */ /* 0x182fe20000001209 */
[----:B------:R-:W-:Y:S01]  /*69d0*/  IMAD.MOV.U32 R8, RZ, RZ, -0x1 ;  /* 0xffffffffff087424 */ /* 0x000fe200078e00ff */
[----:B------:R-:W-:-:S05]  /*69e0*/  SHF.R.U32.HI R9, RZ, R10, R9 ;  /* 0x0000000aff097219 */ /* 0x000fca0000011609 */
[----:B------:R-:W1:Y:S01]  /*69f0*/  LDC R26, c[0x0][0x648] ;  /* 0x00019200ff1a7b82 */ /* 0x000e620000000800 */
[-CC-:B--2---:R-:W-:Y:S02]  /*6a00*/  SHF.R.U64 R21, R14, R12.reuse, R9.reuse ;  /* 0x0000000c0e157219 */ /* 0x184fe40000001209 */
[----:B------:R-:W-:-:S05]  /*6a10*/  SHF.R.U32.HI R6, RZ, R12, R9 ;  /* 0x0000000cff067219 */ /* 0x000fca0000011609 */
[----:B------:R-:W2:Y:S01]  /*6a20*/  LDC R27, c[0x0][0x638] ;  /* 0x00018e00ff1b7b82 */ /* 0x000ea20000000800 */
[-C--:B---3--:R-:W-:Y:S02]  /*6a30*/  SHF.L.U32 R8, R8, R25.reuse, RZ ;  /* 0x0000001908087219 */ /* 0x088fe400000006ff */
[-CC-:B------:R-:W-:Y:S02]  /*6a40*/  SHF.R.U64 R23, R21, R25.reuse, R6.reuse ;  /* 0x0000001915177219 */ /* 0x180fe40000001206 */
[----:B------:R-:W-:Y:S02]  /*6a50*/  LOP3.LUT R32, RZ, R8, RZ, 0x33, !PT ;  /* 0x00000008ff207212 */ /* 0x000fe400078e33ff */
[----:B------:R-:W-:Y:S01]  /*6a60*/  SHF.R.U32.HI R9, RZ, R25, R6 ;  /* 0x00000019ff097219 */ /* 0x000fe20000011606 */
[----:B------:R-:W3:Y:S01]  /*6a70*/  LDC R31, c[0x0][0x610] ;  /* 0x00018400ff1f7b82 */ /* 0x000ee20000000800 */
[----:B------:R-:W-:Y:S01]  /*6a80*/  IMAD.MOV.U32 R8, RZ, RZ, R23 ;  /* 0x000000ffff087224 */ /* 0x000fe200078e0017 */
[----:B------:R-:W-:Y:S06]  /*6a90*/  @!P0 BRA `(.L_x_165) ;  /* 0x0000000000288947 */ /* 0x000fec0003800000 */
        /* <DEDUP_REMOVED lines=10> */
.L_x_165:
[----:B------:R-:W-:Y:S02]  /*6b40*/  ISETP.NE.AND P0, PT, R2, 0x1, PT ;  /* 0x000000010200780c */ /* 0x000fe40003f05270 */
[----:B-1----:R-:W-:Y:S01]  /*6b50*/  SHF.R.U64 R6, R8, R26, R9 ;  /* 0x0000001a08067219 */ /* 0x002fe20000001209 */
[----:B0-----:R-:W-:Y:S01]  /*6b60*/  VIADD R9, R20, 0xffffffff ;  /* 0xffffffff14097836 */ /* 0x001fe20000000000 */
[----:B------:R-:W-:Y:S02]  /*6b70*/  SHF.L.U32 R30, R30, R25, RZ ;  /* 0x000000191e1e7219 */ /* 0x000fe400000006ff */
[----:B------:R-:W-:Y:S02]  /*6b80*/  LOP3.LUT R5, R21, R32, RZ, 0xc0, !PT ;  /* 0x0000002015057212 */ /* 0x000fe400078ec0ff */
[----:B------:R-:W-:-:S03]  /*6b90*/  IADD3 R8, -R6, RZ, RZ ;  /* 0x000000ff06087210 */ /* 0x000fc60007ffe1ff */
[----:B------:R-:W-:Y:S01]  /*6ba0*/  IMAD R6, R30, R6, R5 ;  /* 0x000000061e067224 */ /* 0x000fe200078e0205 */
[----:B------:R-:W-:Y:S01]  /*6bb0*/  LOP3.LUT R5, R14, R9, RZ, 0xc0, !PT ;  /* 0x000000090e057212 */ /* 0x000fe200078ec0ff */
[----:B------:R-:W-:Y:S02]  /*6bc0*/  @P0 IMAD R3, R7, R24, R4 ;  /* 0x0000001807030224 */ /* 0x000fe400078e0204 */
[----:B--2---:R-:W-:Y:S02]  /*6bd0*/  IMAD R4, R8, R27, R23 ;  /* 0x0000001b08047224 */ /* 0x004fe400078e0217 */
[----:B---3--:R-:W-:Y:S02]  /*6be0*/  IMAD R3, R6, R31, R3 ;  /* 0x0000001f06037224 */ /* 0x008fe400078e0203 */
[----:B------:R-:W-:Y:S02]  /*6bf0*/  IMAD R4, R4, R20, R5 ;  /* 0x0000001404047224 */ /* 0x000fe400078e0205 */
[----:B------:R-:W-:-:S02]  /*6c00*/  IMAD.MOV.U32 R8, RZ, RZ, 0x1 ;  /* 0x00000001ff087424 */ /* 0x000fc400078e00ff */
[----:B------:R-:W-:Y:S01]  /*6c10*/  IMAD.MOV.U32 R6, RZ, RZ, R22 ;  /* 0x000000ffff067224 */ /* 0x000fe200078e0016 */
[----:B------:R-:W-:Y:S02]  /*6c20*/  SEL R20, R4, R3, !P0 ;  /* 0x0000000304147207 */ /* 0x000fe40004000000 */
[----:B------:R-:W-:-:S07]  /*6c30*/  SEL R21, R3, R4, !P0 ;  /* 0x0000000403157207 */ /* 0x000fce0004000000 */
.L_x_163:
[----:B------:R-:W-:-:S08]  /*6c40*/  NOP ;  /* 0x0000000000007918 */ /* 0x000fd00000000000 */
[----:B------:R-:W0:-:S00]  /*6c50*/  USETMAXREG.DEALLOC.CTAPOOL 0x28 ;  /* 0x00000028000079c8 */ /* 0x000e0000080e0500 */
[----:B0-----:R-:W-:-:S13]  /*6c60*/  ISETP.NE.AND P0, PT, R0, RZ, PT ;  /* 0x000000ff0000720c */ /* 0x001fda0003f05270 */
[----:B------:R-:W-:Y:S05]  /*6c70*/  @P0 EXIT ;  /* 0x000000000000094d */ /* 0x000fea0003800000 */
[----:B------:R-:W-:Y:S01]  /*6c80*/  LOP3.LUT P0, RZ, R8, 0xff, RZ, 0xc0, !PT ;  /* 0x000000ff08ff7812 */ /* 0x000fe2000780c0ff */
[----:B------:R-:W-:Y:S02]  /*6c90*/  IMAD.MOV.U32 R0, RZ, RZ, 0x1 ;  /* 0x00000001ff007424 */ /* 0x000fe400078e00ff */
[----:B------:R-:W-:-:S10]  /*6ca0*/  IMAD.MOV.U32 R3, RZ, RZ, RZ ;  /* 0x000000ffff037224 */ /* 0x000fd400078e00ff */
[----:B------:R-:W-:Y:S05]  /*6cb0*/  @!P0 BRA `(.L_x_166) ;  /* 0x0000000c00448947 */ /* 0x000fea0003800000 */
[----:B------:R-:W0:Y:S01]  /*6cc0*/  LDC R0, c[0x0][0x28c] ;  /* 0x0000a300ff007b82 */ /* 0x000e220000000800 */
[----:B------:R-:W1:Y:S01]  /*6cd0*/  S2R R12, SR_CgaCtaId ;  /* 0x00000000000c7919 */ /* 0x000e620000008800 */
[----:B------:R-:W-:Y:S01]  /*6ce0*/  ULDC UR5, c[0x0][0x600] ;  /* 0x0001800000057ab9 */ /* 0x000fe20000000800 */
[----:B------:R-:W-:Y:S01]  /*6cf0*/  ULDC UR4, c[0x0][0xc] ;  /* 0x0000030000047ab9 */ /* 0x000fe20000000800 */
[----:B------:R-:W-:Y:S01]  /*6d00*/  UIADD3 UR16, UR5, -0x1, URZ ;  /* 0xffffffff05107890 */ /* 0x000fe2000fffe03f */
[----:B------:R-:W-:Y:S01]  /*6d10*/  BSSY B0, `(.L_x_166) ;  /* 0x00000cb000007945 */ /* 0x000fe20003800000 */
[----:B------:R-:W-:Y:S01]  /*6d20*/  ULDC UR6, c[0x0][0x658] ;  /* 0x0001960000067ab9 */ /* 0x000fe20000000800 */
[----:B------:R-:W-:Y:S01]  /*6d30*/  ULDC UR5, c[0x0][0x10] ;  /* 0x0000040000057ab9 */ /* 0x000fe20000000800 */
[----:B------:R-:W-:Y:S01]  /*6d40*/  UMOV UR7, 0xffffffff ;  /* 0xffffffff00077882 */ /* 0x000fe20000000000 */
[----:B------:R-:W-:Y:S01]  /*6d50*/  UMOV UR8, 0x1 ;  /* 0x0000000100087882 */ /* 0x000fe20000000000 */
[----:B------:R-:W-:Y:S01]  /*6d60*/  UIMAD.WIDE.U32 UR4, UR4, UR5, URZ ;  /* 0x00000005040472a5 */ /* 0x000fe2000f8e003f */
[----:B------:R-:W-:Y:S01]  /*6d70*/  IMAD.MOV.U32 R9, RZ, RZ, 0x1 ;  /* 0x00000001ff097424 */ /* 0x000fe200078e00ff */
[----:B------:R-:W-:Y:S01]  /*6d80*/  USHF.L.U32 UR7, UR7, UR6, URZ ;  /* 0x0000000607077299 */ /* 0x000fe2000800063f */
[----:B------:R-:W-:Y:S01]  /*6d90*/  LOP3.LUT R8, R19, 0x2, RZ, 0xfc, !PT ;  /* 0x0000000213087812 */ /* 0x000fe200078efcff */
[----:B------:R-:W-:-:S02]  /*6da0*/  USHF.L.U32 UR18, UR8, UR6, URZ ;  /* 0x0000000608127299 */ /* 0x000fc4000800063f */
[----:B------:R-:W-:Y:S01]  /*6db0*/  ULOP3.LUT UR17, URZ, UR7, URZ, 0x33, !UPT ;  /* 0x000000073f117292 */ /* 0x000fe2000f8e333f */
[----:B------:R-:W-:Y:S01]  /*6dc0*/  ULDC UR6, c[0x0][0x14] ;  /* 0x0000050000067ab9 */ /* 0x000fe20000000800 */
[----:B------:R-:W-:Y:S01]  /*6dd0*/  ULDC.64 UR22, c[0x0][0x198] ;  /* 0x0000660000167ab9 */ /* 0x000fe20000000a00 */
[----:B------:R-:W-:Y:S02]  /*6de0*/  UIMAD.WIDE.U32 UR20, UR4, UR6, URZ ;  /* 0x00000006041472a5 */ /* 0x000fe4000f8e003f */
[----:B------:R-:W-:Y:S01]  /*6df0*/  UIMAD UR13, UR5, UR6, URZ ;  /* 0x00000006050d72a4 */ /* 0x000fe2000f8e023f */
[----:B0-----:R-:W-:-:S03]  /*6e00*/  VIADD R0, R0, 0x1f ;  /* 0x0000001f00007836 */ /* 0x001fc60000000000 */
[----:B------:R-:W-:Y:S02]  /*6e10*/  UIADD3 UR13, UR21, UR13, URZ ;  /* 0x0000000d150d7290 */ /* 0x000fe4000fffe03f */
[----:B------:R-:W-:-:S04]  /*6e20*/  SHF.R.S32.HI R3, RZ, 0x1f, R0 ;  /* 0x0000001fff037819 */ /* 0x000fc80000011400 */
[----:B------:R-:W-:Y:S01]  /*6e30*/  LEA.HI R10, R3, R0, RZ, 0x5 ;  /* 0x00000000030a7211 */ /* 0x000fe200078f28ff */
[C---:B-1----:R-:W-:Y:S01]  /*6e40*/  IMAD.SHL.U32 R11, R12.reuse, 0x8, RZ ;  /* 0x000000080c0b7824 */ /* 0x042fe200078e00ff */
[----:B------:R-:W-:Y:S01]  /*6e50*/  SHF.L.U32 R12, R12, 0x8, RZ ;  /* 0x000000080c0c7819 */ /* 0x000fe200000006ff */
[----:B------:R-:W-:Y:S01]  /*6e60*/  IMAD.MOV.U32 R0, RZ, RZ, 0x1 ;  /* 0x00000001ff007424 */ /* 0x000fe200078e00ff */
[----:B------:R-:W-:Y:S01]  /*6e70*/  SHF.R.S32.HI R10, RZ, 0x5, R10 ;  /* 0x00000005ff0a7819 */ /* 0x000fe2000001140a */
[----:B------:R-:W-:Y:S01]  /*6e80*/  IMAD.MOV.U32 R3, RZ, RZ, RZ ;  /* 0x000000ffff037224 */ /* 0x000fe200078e00ff */
[----:B------:R-:W-:Y:S02]  /*6e90*/  LOP3.LUT R11, R11, 0x38, RZ, 0xc0, !PT ;  /* 0x000000380b0b7812 */ /* 0x000fe400078ec0ff */
[----:B------:R-:W-:Y:S01]  /*6ea0*/  LOP3.LUT R12, R12, 0x700, RZ, 0xc0, !PT ;  /* 0x000007000c0c7812 */ /* 0x000fe200078ec0ff */
[----:B------:R-:W-:-:S07]  /*6eb0*/  VIADD R13, R10, 0x1 ;  /* 0x000000010a0d7836 */ /* 0x000fce0000000000 */
.L_x_177:
[----:B------:R-:W-:-:S03]  /*6ec0*/  UMOV UR4, 0xffffffff ;  /* 0xffffffff00047882 */ /* 0x000fc60000000000 */
[----:B------:R-:W-:Y:S05]  /*6ed0*/  BRA.DIV UR4, `(.L_x_167) ;  /* 0x0000000e04c87947 */ /* 0x000fea000b800000 */
[----:B------:R-:W-:-:S13]  /*6ee0*/  ELECT P6, URZ, PT ;  /* 0x00000000003f782f */ /* 0x000fda00038c0000 */
.L_x_189:
[----:B------:R-:W0:Y:S01]  /*6ef0*/  LDC R4, c[0x0][0x28c] ;  /* 0x0000a300ff047b82 */ /* 0x000e220000000800 */
[----:B------:R-:W-:Y:S01]  /*6f00*/  BSSY B1, `(.L_x_168) ;  /* 0x0000038000017945 */ /* 0x000fe20003800000 */
[----:B0-----:R-:W-:-:S13]  /*6f10*/  ISETP.LT.OR P6, PT, R4, 0x1, !P6 ;  /* 0x000000010400780c */ /* 0x001fda00077c1670 */
[----:B------:R-:W-:Y:S05]  /*6f20*/  @P6 BRA `(.L_x_169) ;  /* 0x0000000000d46947 */ /* 0x000fea0003800000 */
[----:B------:R-:W-:Y:S02]  /*6f30*/  IMAD.SHL.U32 R21, R21, 0x100, RZ ;  /* 0x0000010015157824 */ /* 0x000fe400078e00ff */
[----:B------:R-:W-:Y:S02]  /*6f40*/  IMAD R20, R20, 0x40, R11 ;  /* 0x0000004014147824 */ /* 0x000fe400078e020b */
[----:B------:R-:W-:Y:S02]  /*6f50*/  IMAD.MOV.U32 R24, RZ, RZ, RZ ;  /* 0x000000ffff187224 */ /* 0x000fe400078e00ff */
[----:B------:R-:W-:Y:S02]  /*6f60*/  IMAD.MOV.U32 R4, RZ, RZ, R13 ;  /* 0x000000ffff047224 */ /* 0x000fe400078e000d */
[----:B------:R-:W-:Y:S02]  /*6f70*/  IMAD.MOV.U32 R5, RZ, RZ, R0 ;  /* 0x000000ffff057224 */ /* 0x000fe400078e0000 */
[----:B------:R-:W-:-:S07]  /*6f80*/  IMAD.MOV.U32 R7, RZ, RZ, R3 ;  /* 0x000000ffff077224 */ /* 0x000fce00078e0003 */
.L_x_172:
[----:B------:R-:W0:Y:S01]  /*6f90*/  S2R R15, SR_CgaCtaId ;  /* 0x00000000000f7919 */ /* 0x000e220000008800 */
[----:B------:R-:W-:Y:S02]  /*6fa0*/  MOV R14, 0x400 ;  /* 0x00000400000e7802 */ /* 0x000fe40000000f00 */
[----:B------:R-:W-:Y:S02]  /*6fb0*/  LOP3.LUT P1, RZ, R18, 0x7f, RZ, 0xc0, !PT ;  /* 0x0000007f12ff7812 */ /* 0x000fe4000782c0ff */
[----:B0-----:R-:W-:Y:S02]  /*6fc0*/  LEA R22, R15, R14, 0x18 ;  /* 0x0000000e0f167211 */ /* 0x001fe400078ec0ff */
[----:B------:R-:W-:-:S09]  /*6fd0*/  SHF.L.U32 R14, R5, 0x1f, RZ ;  /* 0x0000001f050e7819 */ /* 0x000fd200000006ff */
[----:B------:R-:W0:Y:S01]  /*6fe0*/  @!P1 LDC R15, c[0x0][0x500] ;  /* 0x00014000ff0f9b82 */ /* 0x000e220000000800 */
[----:B------:R-:W-:-:S04]  /*6ff0*/  IMAD R23, R7, 0x8, R22 ;  /* 0x0000000807177824 */ /* 0x000fc800078e0216 */
[----:B------:R-:W1:Y:S02]  /*7000*/  SYNCS.PHASECHK.TRANS64.TRYWAIT P0, [R23+URZ+0x28], R14 ;  /* 0x0000280e170075a7 */ /* 0x000e64000800017f */
[----:B-1----:R-:W-:Y:S05]  /*7010*/  @!P0 BRA `(.L_x_170) ;  /* 0x0000000c00988947 */ /* 0x002fea0003800000 */
.L_x_190:
[----:B-1----:R-:W-:Y:S01]  /*7020*/  PRMT R14, R8, 0x9910, RZ ;  /* 0x00009910080e7816 */ /* 0x002fe200000000ff */
[----:B0-----:R0:W-:Y:S03]  /*7030*/  @!P1 SYNCS.ARRIVE.TRANS64 RZ, [R23+URZ], R15 ;  /* 0x0000000f17ff99a7 */ /* 0x0011e6000800003f */
[----:B------:R-:W-:-:S13]  /*7040*/  ISETP.NE.AND P0, PT, R14, 0x2, PT ;  /* 0x000000020e00780c */ /* 0x000fda0003f05270 */
[----:B0-----:R-:W-:Y:S05]  /*7050*/  @P0 BRA `(.L_x_171) ;  /* 0x0000000000040947 */ /* 0x001fea0003800000 */
[----:B------:R-:W-:Y:S01]  /*7060*/  BPT.TRAP 0x1 ;  /* 0x000000040000795c */ /* 0x000fe20000300000 */
.L_x_171:
[C---:B------:R-:W-:Y:S01]  /*7070*/  IMAD R14, R7.reuse, 0x800, R12 ;  /* 0x00000800070e7824 */ /* 0x040fe200078e020c */
[----:B------:R-:W-:Y:S01]  /*7080*/  LEA R15, R7, R22, 0xf ;  /* 0x00000016070f7211 */ /* 0x000fe200078e78ff */
[----:B------:R-:W-:Y:S01]  /*7090*/  VIADD R4, R4, 0xffffffff ;  /* 0xffffffff04047836 */ /* 0x000fe20000000000 */
[----:B------:R-:W-:Y:S01]  /*70a0*/  R2UR UR9, R23 ;  /* 0x00000000170972ca */ /* 0x000fe200000e0000 */
[----:B------:R-:W-:Y:S01]  /*70b0*/  IMAD R14, R14, 0x4, R22 ;  /* 0x000000040e0e7824 */ /* 0x000fe200078e0216 */
[----:B------:R-:W-:Y:S01]  /*70c0*/  R2UR UR5, R15 ;  /* 0x000000000f0572ca */ /* 0x000fe200000e0000 */
[----:B------:R-:W-:Y:S01]  /*70d0*/  UIADD3 UR4, UP0, UR22, 0xf0, URZ ;  /* 0x000000f016047890 */ /* 0x000fe2000ff1e03f */
[----:B------:R-:W-:Y:S01]  /*70e0*/  R2UR UR11, R21 ;  /* 0x00000000150b72ca */ /* 0x000fe200000e0000 */
[----:B------:R-:W-:Y:S01]  /*70f0*/  UIADD3 UR24, UP1, UR22, 0x1f0, URZ ;  /* 0x000001f016187890 */ /* 0x000fe2000ff3e03f */
[----:B------:R-:W-:Y:S01]  /*7100*/  R2UR UR8, R14 ;  /* 0x000000000e0872ca */ /* 0x000fe200000e0000 */
[----:B------:R-:W-:Y:S01]  /*7110*/  VIADD R7, R7, 0x1 ;  /* 0x0000000107077836 */ /* 0x000fe20000000000 */
[----:B------:R-:W-:Y:S01]  /*7120*/  R2UR UR10, R24 ;  /* 0x00000000180a72ca */ /* 0x000fe200000e0000 */
[----:B------:R-:W-:Y:S01]  /*7130*/  UIADD3.X UR25, URZ, UR23, URZ, UP1, !UPT ;  /* 0x000000173f197290 */ /* 0x000fe20008ffe43f */
[----:B------:R-:W-:Y:S01]  /*7140*/  R2UR UR12, R6 ;  /* 0x00000000060c72ca */ /* 0x000fe200000e0000 */
[----:B------:R-:W-:Y:S01]  /*7150*/  UMOV UR6, 0x0 ;  /* 0x0000000000067882 */ /* 0x000fe20000000000 */
[----:B------:R-:W-:Y:S01]  /*7160*/  R2UR UR19, R20 ;  /* 0x00000000141372ca */ /* 0x000fe200000e0000 */
[----:B------:R-:W-:Y:S01]  /*7170*/  UMOV UR7, 0x10000000 ;  /* 0x1000000000077882 */ /* 0x000fe20000000000 */
[----:B------:R-:W-:Y:S01]  /*7180*/  ISETP.GT.AND P1, PT, R4, 0x1, PT ;  /* 0x000000010400780c */ /* 0x000fe20003f24270 */
[----:B------:R-:W-:Y:S01]  /*7190*/  UIADD3 UR14, UR5, 0x100, URZ ;  /* 0x00000100050e7890 */ /* 0x000fe2000fffe03f */
[C---:B------:R-:W-:Y:S01]  /*71a0*/  ISETP.NE.AND P0, PT, R7.reuse, 0x5, PT ;  /* 0x000000050700780c */ /* 0x040fe20003f05270 */
[----:B------:R-:W-:Y:S01]  /*71b0*/  UIADD3.X UR5, URZ, UR23, URZ, UP0, !UPT ;  /* 0x000000173f057290 */ /* 0x000fe200087fe43f */
[----:B------:R-:W-:Y:S01]  /*71c0*/  VIADD R24, R24, 0x20 ;  /* 0x0000002018187836 */ /* 0x000fe20000000000 */
[----:B------:R-:W-:Y:S01]  /*71d0*/  UIADD3 UR15, UR8, 0x28100, URZ ;  /* 0x00028100080f7890 */ /* 0x000fe2000fffe03f */
[----:B------:R-:W-:Y:S01]  /*71e0*/  SEL R14, RZ, 0x1, P0 ;  /* 0x00000001ff0e7807 */ /* 0x000fe20000000000 */
[----:B------:R-:W-:Y:S01]  /*71f0*/  UMOV UR26, 0xff0000 ;  /* 0x00ff0000001a7882 */ /* 0x000fe20000000000 */
[----:B------:R-:W-:Y:S01]  /*7200*/  UMOV UR8, UR14 ;  /* 0x0000000e00087c82 */ /* 0x000fe20008000000 */
[----:B------:R-:W-:-:S02]  /*7210*/  SEL R7, R7, RZ, P0 ;  /* 0x000000ff07077207 */ /* 0x000fc40000000000 */
[----:B------:R-:W-:Y:S01]  /*7220*/  LOP3.LUT R5, R5, R14, RZ, 0x3c, !PT ;  /* 0x0000000e05057212 */ /* 0x000fe200078e3cff */
[----:B------:R0:W-:Y:S02]  /*7230*/  UTMALDG.3D [UR8], [UR4], desc[UR6] ;  /* 0x00000608040075b4 */ /* 0x0001e40008011000 */
[----:B0-----:R-:W-:Y:S01]  /*7240*/  UMOV UR8, UR15 ;  /* 0x0000000f00087c82 */ /* 0x001fe20008000000 */
[----:B------:R-:W-:Y:S02]  /*7250*/  UMOV UR11, UR19 ;  /* 0x00000013000b7c82 */ /* 0x000fe40008000000 */
[----:B------:R0:W-:Y:S02]  /*7260*/  UTMALDG.3D.MULTICAST [UR8], [UR24], UR26, desc[UR6] ;  /* 0x00000608180073b4 */ /* 0x0001e4000801181a */
[----:B0-----:R-:W-:Y:S05]  /*7270*/  @P1 BRA `(.L_x_172) ;  /* 0xfffffffc00441947 */ /* 0x001fea000383ffff */
.L_x_169:
[----:B------:R-:W-:Y:S05]  /*7280*/  BSYNC B1 ;  /* 0x0000000000017941 */ /* 0x000fea0003800000 */
.L_x_168:
[----:B------:R-:W-:Y:S01]  /*7290*/  LOP3.LUT P1, RZ, R9, 0xff, RZ, 0xc0, !PT ;  /* 0x000000ff09ff7812 */ /* 0x000fe2000782c0ff */
[C---:B------:R-:W-:Y:S01]  /*72a0*/  IMAD.IADD R6, R10.reuse, 0x1, R3 ;  /* 0x000000010a067824 */ /* 0x040fe200078e0203 */
[----:B------:R-:W-:Y:S01]  /*72b0*/  ULDC.64 UR4, c[0x0][0x650] ;  /* 0x0001940000047ab9 */ /* 0x000fe20000000a00 */
[----:B------:R-:W-:Y:S01]  /*72c0*/  ISETP.GE.U32.AND P2, PT, R10, 0x5, PT ;  /* 0x000000050a00780c */ /* 0x000fe20003f46070 */
[----:B------:R-:W-:Y:S01]  /*72d0*/  BSSY B1, `(.L_x_173) ;  /* 0x000006c000017945 */ /* 0x000fe20003800000 */
[----:B------:R-:W-:Y:S01]  /*72e0*/  IMAD.MOV.U32 R21, RZ, RZ, -0x1 ;  /* 0xffffffffff157424 */ /* 0x000fe200078e00ff */
[----:B------:R-:W-:Y:S01]  /*72f0*/  ISETP.GT.U32.AND P0, PT, R6, 0x4, PT ;  /* 0x000000040600780c */ /* 0x000fe20003f04070 */
[----:B------:R-:W-:Y:S01]  /*7300*/  IMAD.MOV.U32 R20, RZ, RZ, -0x1 ;  /* 0xffffffffff147424 */ /* 0x000fe200078e00ff */
[----:B------:R-:W-:Y:S02]  /*7310*/  PRMT R9, RZ, 0x7610, R9 ;  /* 0x00007610ff097816 */ /* 0x000fe40000000009 */
[----:B------:R-:W-:-:S03]  /*7320*/  ISETP.LT.U32.AND P0, PT, R10, 0x5, P0 ;  /* 0x000000050a00780c */ /* 0x000fc60000701070 */
[----:B------:R-:W0:Y:S01]  /*7330*/  @P1 S2R R5, SR_CgaCtaId ;  /* 0x0000000000051919 */ /* 0x000e220000008800 */
[----:B------:R-:W-:-:S04]  /*7340*/  @P1 MOV R4, 0x400 ;  /* 0x0000040000041802 */ /* 0x000fc80000000f00 */
[----:B0-----:R-:W-:Y:S01]  /*7350*/  @P1 LEA R3, R5, R4, 0x18 ;  /* 0x0000000405031211 */ /* 0x001fe200078ec0ff */
[----:B------:R-:W-:-:S03]  /*7360*/  IMAD.WIDE.U32 R4, R6, -0x33333333, RZ ;  /* 0xcccccccd06047825 */ /* 0x000fc600078e00ff */
[----:B------:R0:W-:Y:S01]  /*7370*/  @P1 SYNCS.ARRIVE.TRANS64.A1T0 RZ, [R3+URZ+0x68], RZ ;  /* 0x000068ff03ff19a7 */ /* 0x0001e2000810003f */
[----:B------:R-:W-:Y:S02]  /*7380*/  IADD3 R16, P1, R16, UR20, RZ ;  /* 0x0000001410107c10 */ /* 0x000fe4000ff3e0ff */
[----:B------:R-:W-:Y:S02]  /*7390*/  SHF.R.U32.HI R5, RZ, 0x2, R5 ;  /* 0x00000002ff057819 */ /* 0x000fe40000011605 */
[----:B------:R-:W-:Y:S02]  /*73a0*/  IADD3.X R17, R17, UR13, RZ, P1, !PT ;  /* 0x0000000d11117c10 */ /* 0x000fe40008ffe4ff */
[----:B------:R-:W-:Y:S02]  /*73b0*/  PRMT R4, RZ, 0x7610, R4 ;  /* 0x00007610ff047816 */ /* 0x000fe40000000004 */
[----:B0-----:R-:W-:Y:S02]  /*73c0*/  SEL R3, RZ, 0x1, !P0 ;  /* 0x00000001ff037807 */ /* 0x001fe40004000000 */
[----:B------:R-:W-:-:S02]  /*73d0*/  ISETP.GE.U32.AND P0, PT, R16, UR4, PT ;  /* 0x0000000410007c0c */ /* 0x000fc4000bf06070 */
[----:B------:R-:W-:Y:S01]  /*73e0*/  LOP3.LUT R0, R0, R3, RZ, 0x3c, !PT ;  /* 0x0000000300007212 */ /* 0x000fe200078e3cff */
[----:B------:R-:W-:Y:S01]  /*73f0*/  IMAD R3, R5, -0x5, R6 ;  /* 0xfffffffb05037824 */ /* 0x000fe200078e0206 */
[----:B------:R-:W-:Y:S01]  /*7400*/  ISETP.GE.U32.AND.EX P0, PT, R17, UR5, PT, P0 ;  /* 0x0000000511007c0c */ /* 0x000fe2000bf06100 */
[----:B------:R-:W-:Y:S01]  /*7410*/  IMAD.MOV.U32 R6, RZ, RZ, -0x1 ;  /* 0xffffffffff067424 */ /* 0x000fe200078e00ff */
[----:B------:R-:W-:-:S11]  /*7420*/  @P2 LOP3.LUT R0, R0, 0x1, R5, 0x78, !PT ;  /* 0x0000000100002812 */ /* 0x000fd600078e7805 */
[----:B------:R-:W-:Y:S05]  /*7430*/  @P0 BRA `(.L_x_174) ;  /* 0x0000000400540947 */ /* 0x000fea0003800000 */
[----:B------:R-:W0:Y:S01]  /*7440*/  S2R R15, SR_CTAID.X ;  /* 0x00000000000f7919 */ /* 0x000e220000002500 */
[----:B------:R-:W-:Y:S01]  /*7450*/  ULDC.64 UR4, c[0x0][0x628] ;  /* 0x00018a0000047ab9 */ /* 0x000fe20000000a00 */
[----:B------:R-:W-:Y:S01]  /*7460*/  ULDC UR7, c[0x0][0x630] ;  /* 0x00018c0000077ab9 */ /* 0x000fe20000000800 */
[----:B------:R-:W-:Y:S01]  /*7470*/  ISETP.NE.U32.AND P0, PT, RZ, UR4, PT ;  /* 0x00000004ff007c0c */ /* 0x000fe2000bf05070 */
[----:B------:R-:W1:Y:S01]  /*7480*/  S2R R20, SR_CTAID.Y ;  /* 0x0000000000147919 */ /* 0x000e620000002600 */
[----:B------:R-:W-:Y:S01]  /*7490*/  ULDC UR8, c[0x0][0x150] ;  /* 0x0000540000087ab9 */ /* 0x000fe20000000800 */
[----:B------:R-:W-:Y:S01]  /*74a0*/  IMAD.MOV.U32 R4, RZ, RZ, R16 ;  /* 0x000000ffff047224 */ /* 0x000fe200078e0010 */
[----:B------:R-:W-:Y:S02]  /*74b0*/  ISETP.NE.AND.EX P0, PT, RZ, UR5, PT, P0 ;  /* 0x00000005ff007c0c */ /* 0x000fe4000bf05300 */
[----:B------:R-:W-:Y:S02]  /*74c0*/  MOV R5, R17 ;  /* 0x0000001100057202 */ /* 0x000fe40000000f00 */
[----:B0-----:R-:W-:-:S09]  /*74d0*/  I2FP.F32.U32 R22, R15 ;  /* 0x0000000f00167245 */ /* 0x001fd20000201000 */
[----:B------:R-:W-:Y:S05]  /*74e0*/  @!P0 BRA `(.L_x_175) ;  /* 0x0000000000288947 */ /* 0x000fea0003800000 */
[----:B------:R-:W-:Y:S02]  /*74f0*/  ULDC UR6, c[0x0][0x634] ;  /* 0x00018d0000067ab9 */ /* 0x000fe40000000800 */
[----:B------:R-:W-:-:S05]  /*7500*/  IADD3 R5, P0, R16, UR6, RZ ;  /* 0x0000000610057c10 */ /* 0x000fca000ff1e0ff */
[----:B------:R-:W-:-:S04]  /*7510*/  IMAD.X R21, RZ, RZ, R17, P0 ;  /* 0x000000ffff157224 */ /* 0x000fc800000e0611 */
[----:B------:R-:W-:-:S04]  /*7520*/  IMAD.WIDE.U32 R6, R21, UR4, RZ ;  /* 0x0000000415067c25 */ /* 0x000fc8000f8e00ff */
[----:B------:R-:W-:-:S04]  /*7530*/  IMAD.WIDE.U32 R6, P0, R5, UR5, R6 ;  /* 0x0000000505067c25 */ /* 0x000fc8000f800006 */
[----:B------:R-:W-:-:S04]  /*7540*/  IMAD.WIDE.U32 R4, R5, UR4, RZ ;  /* 0x0000000405047c25 */ /* 0x000fc8000f8e00ff */
[----:B------:R-:W-:Y:S01]  /*7550*/  IMAD.MOV.U32 R4, RZ, RZ, R7 ;  /* 0x000000ffff047224 */ /* 0x000fe200078e0007 */
[----:B------:R-:W-:Y:S01]  /*7560*/  IADD3 RZ, P1, R5, R6, RZ ;  /* 0x0000000605ff7210 */ /* 0x000fe20007f3e0ff */
[----:B------:R-:W-:-:S04]  /*7570*/  IMAD.X R5, RZ, RZ, RZ, P0 ;  /* 0x000000ffff057224 */ /* 0x000fc800000e06ff */
[----:B------:R-:W-:-:S08]  /*7580*/  IMAD.WIDE.U32.X R4, R21, UR5, R4, P1 ;  /* 0x0000000515047c25 */ /* 0x000fd000088e0404 */
.L_x_175:
[--C-:B------:R-:W-:Y:S01]  /*7590*/  SHF.R.U64 R14, R4, UR7, R5.reuse ;  /* 0x00000007040e7c19 */ /* 0x100fe20008001205 */
[----:B------:R-:W-:Y:S01]  /*75a0*/  FMUL R22, R22, UR8 ;  /* 0x0000000816167c20 */ /* 0x000fe20008400000 */
[----:B------:R-:W-:Y:S01]  /*75b0*/  SHF.R.U32.HI R4, RZ, UR7, R5 ;  /* 0x00000007ff047c19 */ /* 0x000fe20008011605 */
[----:B------:R-:W0:Y:S01]  /*75c0*/  LDC R6, c[0x0][0x144] ;  /* 0x00005100ff067b82 */ /* 0x000e220000000800 */
[----:B------:R-:W-:Y:S01]  /*75d0*/  IADD3 R5, P0, RZ, -R14, RZ ;  /* 0x8000000eff057210 */ /* 0x000fe20007f1e0ff */
[----:B------:R-:W-:Y:S01]  /*75e0*/  ULDC UR6, c[0x0][0x154] ;  /* 0x0000550000067ab9 */ /* 0x000fe20000000800 */
[----:B-1----:R-:W-:Y:S01]  /*75f0*/  I2FP.F32.U32 R7, R20 ;  /* 0x0000001400077245 */ /* 0x002fe20000201000 */
[----:B------:R-:W1:Y:S01]  /*7600*/  F2I.U32.TRUNC.NTZ R22, R22 ;  /* 0x0000001600167305 */ /* 0x000e62000020f000 */
[----:B------:R-:W-:Y:S01]  /*7610*/  ULDC.64 UR4, c[0x0][0x620] ;  /* 0x0001880000047ab9 */ /* 0x000fe20000000a00 */
[----:B------:R-:W-:Y:S01]  /*7620*/  IMAD.X R4, RZ, RZ, ~R4, P0 ;  /* 0x000000ffff047224 */ /* 0x000fe200000e0e04 */
[----:B------:R-:W-:Y:S01]  /*7630*/  ISETP.NE.AND P2, PT, R2, 0x1, PT ;  /* 0x000000010200780c */ /* 0x000fe20003f45270 */
[----:B------:R-:W-:Y:S01]  /*7640*/  FMUL R23, R7, UR6 ;  /* 0x0000000607177c20 */ /* 0x000fe20008400000 */
[----:B------:R-:W2:Y:S01]  /*7650*/  LDC R25, c[0x0][0x148] ;  /* 0x00005200ff197b82 */ /* 0x000ea20000000800 */
[----:B------:R-:W-:Y:S01]  /*7660*/  IMAD R4, R4, UR4, RZ ;  /* 0x0000000404047c24 */ /* 0x000fe2000f8e02ff */
[----:B------:R-:W-:-:S02]  /*7670*/  ULDC.64 UR6, c[0x0][0x640] ;  /* 0x0001900000067ab9 */ /* 0x000fc40000000a00 */
[----:B------:R-:W-:Y:S01]  /*7680*/  ISETP.NE.U32.AND P0, PT, RZ, UR6, PT ;  /* 0x00000006ff007c0c */ /* 0x000fe2000bf05070 */
[----:B------:R-:W3:Y:S01]  /*7690*/  F2I.U32.TRUNC.NTZ R23, R23 ;  /* 0x0000001700177305 */ /* 0x000ee2000020f000 */
[C---:B------:R-:W-:Y:S02]  /*76a0*/  IMAD R7, R5.reuse, UR5, R4 ;  /* 0x0000000505077c24 */ /* 0x040fe4000f8e0204 */
[----:B------:R-:W-:Y:S01]  /*76b0*/  IMAD.WIDE.U32 R4, R5, UR4, R16 ;  /* 0x0000000405047c25 */ /* 0x000fe2000f8e0010 */
[----:B------:R-:W-:Y:S01]  /*76c0*/  ULDC UR4, c[0x0][0x618] ;  /* 0x0001860000047ab9 */ /* 0x000fe20000000800 */
[----:B------:R-:W-:Y:S02]  /*76d0*/  ISETP.NE.AND.EX P0, PT, RZ, UR7, PT, P0 ;  /* 0x00000007ff007c0c */ /* 0x000fe4000bf05300 */
[----:B------:R-:W-:Y:S02]  /*76e0*/  IMAD.IADD R5, R5, 0x1, R7 ;  /* 0x0000000105057824 */ /* 0x000fe400078e0207 */
[----:B-1----:R-:W-:-:S03]  /*76f0*/  IMAD.MOV R22, RZ, RZ, -R22 ;  /* 0x000000ffff167224 */ /* 0x002fc600078e0a16 */
[----:B------:R-:W-:Y:S01]  /*7700*/  SHF.R.U64 R21, R4, UR4, R5 ;  /* 0x0000000404157c19 */ /* 0x000fe20008001205 */
[----:B0-----:R-:W-:Y:S01]  /*7710*/  IMAD R15, R6, R22, R15 ;  /* 0x00000016060f7224 */ /* 0x001fe200078e020f */
[----:B------:R-:W-:Y:S01]  /*7720*/  SHF.R.U32.HI R4, RZ, UR4, R5 ;  /* 0x00000004ff047c19 */ /* 0x000fe20008011605 */
[----:B------:R-:W-:Y:S01]  /*7730*/  ULDC UR4, c[0x0][0x608] ;  /* 0x0001820000047ab9 */ /* 0x000fe20000000800 */
[----:B---3--:R-:W-:Y:S02]  /*7740*/  IMAD.MOV R6, RZ, RZ, -R23 ;  /* 0x000000ffff067224 */ /* 0x008fe400078e0a17 */
[--C-:B------:R-:W-:Y:S02]  /*7750*/  SHF.R.U64 R22, R21, UR4, R4.reuse ;  /* 0x0000000415167c19 */ /* 0x100fe40008001204 */
[----:B------:R-:W-:Y:S01]  /*7760*/  SHF.R.U32.HI R5, RZ, UR4, R4 ;  /* 0x00000004ff057c19 */ /* 0x000fe20008011604 */
[----:B------:R-:W-:Y:S01]  /*7770*/  ULDC UR4, c[0x0][0x658] ;  /* 0x0001960000047ab9 */ /* 0x000fe20000000800 */
[----:B--2---:R-:W-:-:S02]  /*7780*/  @P2 IMAD R15, R25, R6, R20 ;  /* 0x00000006190f2224 */ /* 0x004fc400078e0214 */
[--C-:B------:R-:W-:Y:S02]  /*7790*/  SHF.R.U64 R20, R22, UR4, R5.reuse ;  /* 0x0000000416147c19 */ /* 0x100fe40008001205 */
[----:B------:R-:W-:-:S03]  /*77a0*/  SHF.R.U32.HI R23, RZ, UR4, R5 ;  /* 0x00000004ff177c19 */ /* 0x000fc60008011605 */
[----:B------:R-:W-:Y:S02]  /*77b0*/  IMAD.MOV.U32 R6, RZ, RZ, R20 ;  /* 0x000000ffff067224 */ /* 0x000fe400078e0014 */
[----:B------:R-:W-:Y:S01]  /*77c0*/  IMAD.MOV.U32 R5, RZ, RZ, R23 ;  /* 0x000000ffff057224 */ /* 0x000fe200078e0017 */
[----:B------:R-:W-:Y:S06]  /*77d0*/  @!P0 BRA `(.L_x_176) ;  /* 0x00000000002c8947 */ /* 0x000fec0003800000 */
[----:B------:R-:W-:Y:S02]  /*77e0*/  ULDC UR4, c[0x0][0x64c] ;  /* 0x0001930000047ab9 */ /* 0x000fe40000000800 */
[----:B------:R-:W-:-:S04]  /*77f0*/  IADD3 R5, P0, R20, UR4, RZ ;  /* 0x0000000414057c10 */ /* 0x000fc8000ff1e0ff */
[----:B------:R-:W-:-:S05]  /*7800*/  IADD3.X R23, RZ, R23, RZ, P0, !PT ;  /* 0x00000017ff177210 */ /* 0x000fca00007fe4ff */
[----:B------:R-:W-:-:S04]  /*7810*/  IMAD.WIDE.U32 R6, R23, UR6, RZ ;  /* 0x0000000617067c25 */ /* 0x000fc8000f8e00ff */
[----:B------:R-:W-:-:S04]  /*7820*/  IMAD.WIDE.U32 R6, P0, R5, UR7, R6 ;  /* 0x0000000705067c25 */ /* 0x000fc8000f800006 */
[----:B------:R-:W-:-:S04]  /*7830*/  IMAD.WIDE.U32 R4, R5, UR6, RZ ;  /* 0x0000000605047c25 */ /* 0x000fc8000f8e00ff */
[----:B------:R-:W-:Y:S01]  /*7840*/  IMAD.MOV.U32 R4, RZ, RZ, R7 ;  /* 0x000000ffff047224 */ /* 0x000fe200078e0007 */
[----:B------:R-:W-:Y:S01]  /*7850*/  IADD3 RZ, P1, R5, R6, RZ ;  /* 0x0000000605ff7210 */ /* 0x000fe20007f3e0ff */
[----:B------:R-:W-:-:S04]  /*7860*/  IMAD.X R5, RZ, RZ, RZ, P0 ;  /* 0x000000ffff057224 */ /* 0x000fc800000e06ff */
[----:B------:R-:W-:-:S04]  /*7870*/  IMAD.WIDE.U32.X R4, R23, UR7, R4, P1 ;  /* 0x0000000717047c25 */ /* 0x000fc800088e0404 */
[----:B------:R-:W-:-:S07]  /*7880*/  IMAD.MOV.U32 R6, RZ, RZ, R4 ;  /* 0x000000ffff067224 */ /* 0x000fce00078e0004 */
.L_x_176:
[----:B------:R-:W-:Y:S01]  /*7890*/  ULDC UR4, c[0x0][0x648] ;  /* 0x0001920000047ab9 */ /* 0x000fe20000000800 */
[----:B------:R-:W-:Y:S01]  /*78a0*/  LOP3.LUT R4, R22, UR17, RZ, 0xc0, !PT ;  /* 0x0000001116047c12 */ /* 0x000fe2000f8ec0ff */
[----:B------:R-:W-:Y:S01]  /*78b0*/  ULDC UR5, c[0x0][0x610] ;  /* 0x0001840000057ab9 */ /* 0x000fe20000000800 */
[----:B------:R-:W-:Y:S01]  /*78c0*/  SHF.R.U64 R5, R6, UR4, R5 ;  /* 0x0000000406057c19 */ /* 0x000fe20008001205 */
[----:B------:R-:W-:Y:S01]  /*78d0*/  ULDC UR4, c[0x0][0x638] ;  /* 0x00018e0000047ab9 */ /* 0x000fe20000000800 */
[----:B------:R-:W-:-:S03]  /*78e0*/  LOP3.LUT R21, R21, UR16, RZ, 0xc0, !PT ;  /* 0x0000001015157c12 */ /* 0x000fc6000f8ec0ff */
[----:B------:R-:W-:Y:S02]  /*78f0*/  IMAD.MOV R7, RZ, RZ, -R5 ;  /* 0x000000ffff077224 */ /* 0x000fe400078e0a05 */
[----:B------:R-:W-:Y:S02]  /*7900*/  IMAD R4, R5, UR18, R4 ;  /* 0x0000001205047c24 */ /* 0x000fe4000f8e0204 */
[----:B------:R-:W-:Y:S01]  /*7910*/  IMAD R20, R7, UR4, R20 ;  /* 0x0000000407147c24 */ /* 0x000fe2000f8e0214 */
[----:B------:R-:W-:Y:S01]  /*7920*/  ULDC UR4, c[0x0][0x600] ;  /* 0x0001800000047ab9 */ /* 0x000fe20000000800 */
[----:B------:R-:W-:Y:S02]  /*7930*/  IMAD R15, R4, UR5, R15 ;  /* 0x00000005040f7c24 */ /* 0x000fe4000f8e020f */
[----:B------:R-:W-:Y:S02]  /*7940*/  IMAD R6, R20, UR4, R21 ;  /* 0x0000000414067c24 */ /* 0x000fe4000f8e0215 */
[----:B------:R-:W-:-:S03]  /*7950*/  IMAD.MOV.U32 R4, RZ, RZ, 0x1 ;  /* 0x00000001ff047424 */ /* 0x000fc600078e00ff */
[----:B------:R-:W-:Y:S02]  /*7960*/  SEL R20, R6, R15, !P2 ;  /* 0x0000000f06147207 */ /* 0x000fe40005000000 */
[----:B------:R-:W-:Y:S01]  /*7970*/  SEL R21, R15, R6, !P2 ;  /* 0x000000060f157207 */ /* 0x000fe20005000000 */
[----:B------:R-:W-:-:S07]  /*7980*/  IMAD.MOV.U32 R6, RZ, RZ, R14 ;  /* 0x000000ffff067224 */ /* 0x000fce00078e000e */
.L_x_174:
[----:B------:R-:W-:Y:S05]  /*7990*/  BSYNC B1 ;  /* 0x0000000000017941 */ /* 0x000fea0003800000 */
.L_x_173:
[----:B------:R-:W-:-:S13]  /*79a0*/  LOP3.LUT P0, RZ, R4, 0xff, RZ, 0xc0, !PT ;  /* 0x000000ff04ff7812 */ /* 0x000fda000780c0ff */
[----:B------:R-:W-:Y:S05]  /*79b0*/  @P0 BRA `(.L_x_177) ;  /* 0xfffffff400400947 */ /* 0x000fea000383ffff */
[----:B------:R-:W-:Y:S05]  /*79c0*/  BSYNC B0 ;  /* 0x0000000000007941 */ /* 0x000fea0003800000 */
.L_x_166:
[----:B------:R-:W-:-:S03]  /*79d0*/  UMOV UR4, 0xffffffff ;  /* 0xffffffff00047882 */ /* 0x000fc60000000000 */
[----:B------:R-:W-:Y:S05]  /*79e0*/  BRA.DIV UR4, `(.L_x_178) ;  /* 0x0000000604387947 */ /* 0x000fea000b800000 */
[----:B------:R-:W-:-:S13]  /*79f0*/  ELECT P6, URZ, PT ;  /* 0x00000000003f782f */ /* 0x000fda00038c0000 */
.L_x_193:
[----:B------:R-:W-:Y:S04]  /*7a00*/  BSSY B0, `(.L_x_179) ;  /* 0x0000034000007945 */ /* 0x000fe80003800000 */
[----:B------:R-:W-:Y:S05]  /*7a10*/  @!P6 BRA `(.L_x_180) ;  /* 0x0000000000c8e947 */ /* 0x000fea0003800000 */
[----:B------:R-:W-:-:S04]  /*7a20*/  LOP3.LUT R19, R19, 0x2, RZ, 0xfc, !PT ;  /* 0x0000000213137812 */ /* 0x000fc800078efcff */
[----:B------:R-:W-:-:S13]  /*7a30*/  ISETP.NE.AND P0, PT, R19, 0x3, PT ;  /* 0x000000031300780c */ /* 0x000fda0003f05270 */
[----:B------:R-:W-:Y:S05]  /*7a40*/  @!P0 BRA `(.L_x_181) ;  /* 0x0000000000048947 */ /* 0x000fea0003800000 */
[----:B------:R-:W-:Y:S01]  /*7a50*/  BPT.TRAP 0x1 ;  /* 0x000000040000795c */ /* 0x000fe20000300000 */
.L_x_181:
[----:B------:R-:W0:Y:S01]  /*7a60*/  S2R R5, SR_CgaCtaId ;  /* 0x0000000000057919 */ /* 0x000e220000008800 */
[----:B------:R-:W-:Y:S02]  /*7a70*/  MOV R2, 0x400 ;  /* 0x0000040000027802 */ /* 0x000fe40000000f00 */
[----:B------:R-:W-:Y:S02]  /*7a80*/  SHF.L.U32 R4, R0, 0x1f, RZ ;  /* 0x0000001f00047819 */ /* 0x000fe400000006ff */
[----:B0-----:R-:W-:-:S05]  /*7a90*/  LEA R2, R5, R2, 0x18 ;  /* 0x0000000205027211 */ /* 0x001fca00078ec0ff */
[----:B------:R-:W-:-:S04]  /*7aa0*/  VIADD R2, R2, 0x28 ;  /* 0x0000002802027836 */ /* 0x000fc80000000000 */
[C---:B------:R-:W-:Y:S02]  /*7ab0*/  IMAD R7, R3.reuse, 0x8, R2 ;  /* 0x0000000803077824 */ /* 0x040fe400078e0202 */
[----:B------:R-:W-:Y:S02]  /*7ac0*/  VIADD R3, R3, 0x1 ;  /* 0x0000000103037836 */ /* 0x000fe40000000000 */
[----:B------:R-:W0:Y:S03]  /*7ad0*/  SYNCS.PHASECHK.TRANS64.TRYWAIT P0, [R7+URZ], R4 ;  /* 0x00000004070075a7 */ /* 0x000e26000800017f */
[----:B------:R-:W-:-:S04]  /*7ae0*/  ISETP.NE.AND P1, PT, R3, 0x5, PT ;  /* 0x000000050300780c */ /* 0x000fc80003f25270 */
[----:B------:R-:W-:Y:S02]  /*7af0*/  SEL R5, RZ, 0x1, P1 ;  /* 0x00000001ff057807 */ /* 0x000fe40000800000 */
[----:B------:R-:W-:Y:S02]  /*7b00*/  SEL R3, R3, RZ, P1 ;  /* 0x000000ff03037207 */ /* 0x000fe40000800000 */
[----:B------:R-:W-:Y:S02]  /*7b10*/  LOP3.LUT R6, R0, R5, RZ, 0x3c, !PT ;  /* 0x0000000500067212 */ /* 0x000fe400078e3cff */
[----:B------:R-:W-:Y:S02]  /*7b20*/  LEA R8, R3, R2, 0x3 ;  /* 0x0000000203087211 */ /* 0x000fe400078e18ff */
[----:B------:R-:W-:Y:S01]  /*7b30*/  SHF.L.U32 R5, R6, 0x1f, RZ ;  /* 0x0000001f06057819 */ /* 0x000fe200000006ff */
[----:B0-----:R-:W-:Y:S06]  /*7b40*/  @!P0 BRA `(.L_x_182) ;  /* 0x0000000400008947 */ /* 0x001fec0003800000 */
.L_x_194:
[----:B------:R-:W1:Y:S01]  /*7b50*/  SYNCS.PHASECHK.TRANS64.TRYWAIT P0, [R8+URZ], R5 ;  /* 0x00000005080075a7 */ /* 0x000e62000800017f */
[----:B------:R-:W-:-:S05]  /*7b60*/  VIADD R0, R3, 0x1 ;  /* 0x0000000103007836 */ /* 0x000fca0000000000 */
[----:B------:R-:W-:-:S04]  /*7b70*/  ISETP.NE.AND P1, PT, R0, 0x5, PT ;  /* 0x000000050000780c */ /* 0x000fc80003f25270 */
[----:B------:R-:W-:Y:S02]  /*7b80*/  SEL R3, RZ, 0x1, P1 ;  /* 0x00000001ff037807 */ /* 0x000fe40000800000 */
[----:B0-----:R-:W-:Y:S02]  /*7b90*/  SEL R7, R0, RZ, P1 ;  /* 0x000000ff00077207 */ /* 0x001fe40000800000 */
[----:B------:R-:W-:-:S03]  /*7ba0*/  LOP3.LUT R6, R6, R3, RZ, 0x3c, !PT ;  /* 0x0000000306067212 */ /* 0x000fc600078e3cff */
[----:B------:R-:W-:Y:S01]  /*7bb0*/  IMAD R9, R7, 0x8, R2 ;  /* 0x0000000807097824 */ /* 0x000fe200078e0202 */
[----:B------:R-:W-:Y:S01]  /*7bc0*/  SHF.L.U32 R4, R6, 0x1f, RZ ;  /* 0x0000001f06047819 */ /* 0x000fe200000006ff */
[----:B-1----:R-:W-:Y:S06]  /*7bd0*/  @!P0 BRA `(.L_x_183) ;  /* 0x0000000000f08947 */ /* 0x002fec0003800000 */
.L_x_195:
[----:B------:R-:W1:Y:S01]  /*7be0*/  SYNCS.PHASECHK.TRANS64.TRYWAIT P0, [R9+URZ], R4 ;  /* 0x00000004090075a7 */ /* 0x000e62000800017f */
[----:B------:R-:W-:-:S05]  /*7bf0*/  VIADD R0, R7, 0x1 ;  /* 0x0000000107007836 */ /* 0x000fca0000000000 */
[----:B------:R-:W-:-:S04]  /*7c00*/  ISETP.NE.AND P1, PT, R0, 0x5, PT ;  /* 0x000000050000780c */ /* 0x000fc80003f25270 */
[----:B------:R-:W-:Y:S02]  /*7c10*/  SEL R3, RZ, 0x1, P1 ;  /* 0x00000001ff037807 */ /* 0x000fe40000800000 */
[----:B------:R-:W-:Y:S02]  /*7c20*/  SEL R7, R0, RZ, P1 ;  /* 0x000000ff00077207 */ /* 0x000fe40000800000 */
[----:B------:R-:W-:-:S03]  /*7c30*/  LOP3.LUT R11, R6, R3, RZ, 0x3c, !PT ;  /* 0x00000003060b7212 */ /* 0x000fc600078e3cff */
[----:B------:R-:W-:Y:S01]  /*7c40*/  IMAD R6, R7, 0x8, R2 ;  /* 0x0000000807067824 */ /* 0x000fe200078e0202 */
[----:B0-----:R-:W-:Y:S01]  /*7c50*/  SHF.L.U32 R5, R11, 0x1f, RZ ;  /* 0x0000001f0b057819 */ /* 0x001fe200000006ff */
[----:B-1----:R-:W-:Y:S06]  /*7c60*/  @!P0 BRA `(.L_x_184) ;  /* 0x0000000000e08947 */ /* 0x002fec0003800000 */
.L_x_196:
[----:B------:R-:W1:Y:S01]  /*7c70*/  SYNCS.PHASECHK.TRANS64.TRYWAIT P0, [R6+URZ], R5 ;  /* 0x00000005060075a7 */ /* 0x000e62000800017f */
[----:B------:R-:W-:-:S05]  /*7c80*/  VIADD R0, R7, 0x1 ;  /* 0x0000000107007836 */ /* 0x000fca0000000000 */
[----:B------:R-:W-:-:S04]  /*7c90*/  ISETP.NE.AND P1, PT, R0, 0x5, PT ;  /* 0x000000050000780c */ /* 0x000fc80003f25270 */
[----:B0-----:R-:W-:Y:S02]  /*7ca0*/  SEL R4, RZ, 0x1, P1 ;  /* 0x00000001ff047807 */ /* 0x001fe40000800000 */
[----:B------:R-:W-:Y:S02]  /*7cb0*/  SEL R3, R0, RZ, P1 ;  /* 0x000000ff00037207 */ /* 0x000fe40000800000 */
[----:B------:R-:W-:Y:S01]  /*7cc0*/  LOP3.LUT R0, R11, R4, RZ, 0x3c, !PT ;  /* 0x000000040b007212 */ /* 0x000fe200078e3cff */
[----:B-1----:R-:W-:Y:S06]  /*7cd0*/  @!P0 BRA `(.L_x_185) ;  /* 0x0000000000d88947 */ /* 0x002fec0003800000 */
.L_x_197:
[----:B------:R-:W-:Y:S01]  /*7ce0*/  IMAD R3, R3, 0x8, R2 ;  /* 0x0000000803037824 */ /* 0x000fe200078e0202 */
[----:B------:R-:W-:-:S07]  /*7cf0*/  SHF.L.U32 R0, R0, 0x1f, RZ ;  /* 0x0000001f00007819 */ /* 0x000fce00000006ff */
.L_x_186:
[----:B-1----:R1:W2:Y:S02]  /*7d00*/  SYNCS.PHASECHK.TRANS64.TRYWAIT P0, [R3+URZ], R0 ;  /* 0x00000000030075a7 */ /* 0x0022a4000800017f */
[----:B--2---:R-:W-:Y:S05]  /*7d10*/  @!P0 NANOSLEEP.SYNCS 0x989680 ;  /* 0x009896800000895d */ /* 0x004fea0003900000 */
[----:B------:R-:W2:Y:S02]  /*7d20*/  @!P0 SYNCS.PHASECHK.TRANS64 P0, [R3+URZ], R0 ;  /* 0x00000000030085a7 */ /* 0x000ea4000800007f */
[----:B--2---:R-:W-:Y:S05]  /*7d30*/  @!P0 BRA `(.L_x_186) ;  /* 0xfffffffc00f08947 */ /* 0x004fea000383ffff */
.L_x_180:
[----:B------:R-:W-:Y:S05]  /*7d40*/  BSYNC B0 ;  /* 0x0000000000007941 */ /* 0x000fea0003800000 */
.L_x_179:
[----:B------:R-:W-:Y:S05]  /*7d50*/  EXIT ;  /* 0x000000000000794d */ /* 0x000fea0003800000 */
.L_x_21:
[----:B----4-:R4:W0:Y:S02]  /*7d60*/  SYNCS.PHASECHK.TRANS64.TRYWAIT P1, [R3+URZ], R0 ;  /* 0x00000000030075a7 */ /* 0x010824000802017f */
[----:B0-----:R-:W-:Y:S05]  /*7d70*/  @!P1 NANOSLEEP.SYNCS 0x989680 ;  /* 0x009896800000995d */ /* 0x001fea0003900000 */
[----:B------:R-:W0:Y:S02]  /*7d80*/  @!P1 SYNCS.PHASECHK.TRANS64 P1, [R3+URZ], R0 ;  /* 0x00000000030095a7 */ /* 0x000e24000802007f */
[----:B0-----:R-:W-:Y:S05]  /*7d90*/  @!P1 BRA `(.L_x_21) ;  /* 0xfffffffc00f09947 */ /* 0x001fea000383ffff */
[----:B------:R-:W-:Y:S05]  /*7da0*/  BRA `(.L_x_20) ;  /* 0xffffff9400e47947 */ /* 0x000fea000383ffff */
.L_x_26:
[----:B-1----:R1:W3:Y:S02]  /*7db0*/  SYNCS.PHASECHK.TRANS64.TRYWAIT P1, [R5+URZ], R4 ;  /* 0x00000004050075a7 */ /* 0x0022e4000802017f */
[----:B---3--:R-:W-:Y:S05]  /*7dc0*/  @!P1 NANOSLEEP.SYNCS 0x989680 ;  /* 0x009896800000995d */ /* 0x008fea0003900000 */
[----:B------:R-:W3:Y:S02]  /*7dd0*/  @!P1 SYNCS.PHASECHK.TRANS64 P1, [R5+URZ], R4 ;  /* 0x00000004050095a7 */ /* 0x000ee4000802007f */
[----:B---3--:R-:W-:Y:S05]  /*7de0*/  @!P1 BRA `(.L_x_26) ;  /* 0xfffffffc00f09947 */ /* 0x008fea000383ffff */
[----:B------:R-:W-:Y:S05]  /*7df0*/  BRA `(.L_x_25) ;  /* 0xffffff9c00347947 */ /* 0x000fea000383ffff */
.L_x_167:
[----:B------:R-:W-:Y:S01]  /*7e00*/  BSSY B1, `(.L_x_187) ;  /* 0x0000006000017945 */ /* 0x000fe20003800000 */
[----:B------:R-:W-:-:S07]  /*7e10*/  IMAD.MOV.U32 R15, RZ, RZ, -0x1 ;  /* 0xffffffffff0f7424 */ /* 0x000fce00078e00ff */
[----:B------:R-:W-:Y:S05]  /*7e20*/  WARPSYNC.COLLECTIVE R15, `(.L_x_188) ;  /* 0x000000000f0c7348 */ /* 0x000fea0003c00000 */
[----:B------:R-:W-:Y:S02]  /*7e30*/  ELECT P6, UR62, PT ;  /* 0x00000000003e782f */ /* 0x000fe400038c0000 */
[----:B------:R-:W-:Y:S01]  /*7e40*/  MOV R14, UR62 ;  /* 0x0000003e000e7c02 */ /* 0x000fe20008000f00 */
[----:B------:R-:W-:Y:S10]  /*7e50*/  ENDCOLLECTIVE ;  /* 0x000000000000791b */ /* 0x000ff40003800000 */
.L_x_188:
[----:B------:R-:W-:Y:S05]  /*7e60*/  BSYNC B1 ;  /* 0x0000000000017941 */ /* 0x000fea0003800000 */
.L_x_187:
[----:B------:R-:W-:Y:S05]  /*7e70*/  BRA `(.L_x_189) ;  /* 0xfffffff0001c7947 */ /* 0x000fea000383ffff */
.L_x_170:
[----:B-1----:R1:W2:Y:S02]  /*7e80*/  SYNCS.PHASECHK.TRANS64.TRYWAIT P0, [R23+URZ+0x28], R14 ;  /* 0x0000280e170075a7 */ /* 0x0022a4000800017f */
[----:B--2---:R-:W-:Y:S05]  /*7e90*/  @!P0 NANOSLEEP.SYNCS 0x989680 ;  /* 0x009896800000895d */ /* 0x004fea0003900000 */
[----:B------:R-:W2:Y:S02]  /*7ea0*/  @!P0 SYNCS.PHASECHK.TRANS64 P0, [R23+URZ+0x28], R14 ;  /* 0x0000280e170085a7 */ /* 0x000ea4000800007f */
[----:B--2---:R-:W-:Y:S05]  /*7eb0*/  @!P0 BRA `(.L_x_170) ;  /* 0xfffffffc00f08947 */ /* 0x004fea000383ffff */
[----:B------:R-:W-:Y:S05]  /*7ec0*/  BRA `(.L_x_190) ;  /* 0xfffffff000547947 */ /* 0x000fea000383ffff */
.L_x_178:
[----:B------:R-:W-:Y:S01]  /*7ed0*/  BSSY B0, `(.L_x_191) ;  /* 0x0000006000007945 */ /* 0x000fe20003800000 */
[----:B------:R-:W-:-:S07]  /*7ee0*/  IMAD.MOV.U32 R15, RZ, RZ, -0x1 ;  /* 0xffffffffff0f7424 */ /* 0x000fce00078e00ff */
[----:B------:R-:W-:Y:S05]  /*7ef0*/  WARPSYNC.COLLECTIVE R15, `(.L_x_192) ;  /* 0x000000000f0c7348 */ /* 0x000fea0003c00000 */
[----:B------:R-:W-:Y:S02]  /*7f00*/  ELECT P6, UR62, PT ;  /* 0x00000000003e782f */ /* 0x000fe400038c0000 */
[----:B------:R-:W-:Y:S01]  /*7f10*/  MOV R14, UR62 ;  /* 0x0000003e000e7c02 */ /* 0x000fe20008000f00 */
[----:B------:R-:W-:Y:S10]  /*7f20*/  ENDCOLLECTIVE ;  /* 0x000000000000791b */ /* 0x000ff40003800000 */
.L_x_192:
[----:B------:R-:W-:Y:S05]  /*7f30*/  BSYNC B0 ;  /* 0x0000000000007941 */ /* 0x000fea0003800000 */
.L_x_191:
[----:B------:R-:W-:Y:S05]  /*7f40*/  BRA `(.L_x_193) ;  /* 0xfffffff800ac7947 */ /* 0x000fea000383ffff */
.L_x_182:
[----:B0-----:R0:W1:Y:S02]  /*7f50*/  SYNCS.PHASECHK.TRANS64.TRYWAIT P0, [R7+URZ], R4 ;  /* 0x00000004070075a7 */ /* 0x001064000800017f */
[----:B-1----:R-:W-:Y:S05]  /*7f60*/  @!P0 NANOSLEEP.SYNCS 0x989680 ;  /* 0x009896800000895d */ /* 0x002fea0003900000 */
[----:B------:R-:W1:Y:S02]  /*7f70*/  @!P0 SYNCS.PHASECHK.TRANS64 P0, [R7+URZ], R4 ;  /* 0x00000004070085a7 */ /* 0x000e64000800007f */
[----:B-1----:R-:W-:Y:S05]  /*7f80*/  @!P0 BRA `(.L_x_182) ;  /* 0xfffffffc00f08947 */ /* 0x002fea000383ffff */
[----:B------:R-:W-:Y:S05]  /*7f90*/  BRA `(.L_x_194) ;  /* 0xfffffff800ec7947 */ /* 0x000fea000383ffff */
.L_x_183:
[----:B0-----:R0:W1:Y:S02]  /*7fa0*/  SYNCS.PHASECHK.TRANS64.TRYWAIT P0, [R8+URZ], R5 ;  /* 0x00000005080075a7 */ /* 0x001064000800017f */
[----:B-1----:R-:W-:Y:S05]  /*7fb0*/  @!P0 NANOSLEEP.SYNCS 0x989680 ;  /* 0x009896800000895d */ /* 0x002fea0003900000 */
[----:B------:R-:W1:Y:S02]  /*7fc0*/  @!P0 SYNCS.PHASECHK.TRANS64 P0, [R8+URZ], R5 ;  /* 0x00000005080085a7 */ /* 0x000e64000800007f */
[----:B-1----:R-:W-:Y:S05]  /*7fd0*/  @!P0 BRA `(.L_x_183) ;  /* 0xfffffffc00f08947 */ /* 0x002fea000383ffff */
[----:B------:R-:W-:Y:S05]  /*7fe0*/  BRA `(.L_x_195) ;  /* 0xfffffff800fc7947 */ /* 0x000fea000383ffff */
.L_x_184:
[----:B0-----:R0:W1:Y:S02]  /*7ff0*/  SYNCS.PHASECHK.TRANS64.TRYWAIT P0, [R9+URZ], R4 ;  /* 0x00000004090075a7 */ /* 0x001064000800017f */
[----:B-1----:R-:W-:Y:S05]  /*8000*/  @!P0 NANOSLEEP.SYNCS 0x989680 ;  /* 0x009896800000895d */ /* 0x002fea0003900000 */
[----:B------:R-:W1:Y:S02]  /*8010*/  @!P0 SYNCS.PHASECHK.TRANS64 P0, [R9+URZ], R4 ;  /* 0x00000004090085a7 */ /* 0x000e64000800007f */
[----:B-1----:R-:W-:Y:S05]  /*8020*/  @!P0 BRA `(.L_x_184) ;  /* 0xfffffffc00f08947 */ /* 0x002fea000383ffff */
[----:B------:R-:W-:Y:S05]  /*8030*/  BRA `(.L_x_196) ;  /* 0xfffffffc000c7947 */ /* 0x000fea000383ffff */
.L_x_185:
[----:B0-----:R0:W1:Y:S02]  /*8040*/  SYNCS.PHASECHK.TRANS64.TRYWAIT P0, [R6+URZ], R5 ;  /* 0x00000005060075a7 */ /* 0x001064000800017f */
[----:B-1----:R-:W-:Y:S05]  /*8050*/  @!P0 NANOSLEEP.SYNCS 0x989680 ;  /* 0x009896800000895d */ /* 0x002fea0003900000 */
[----:B------:R-:W1:Y:S02]  /*8060*/  @!P0 SYNCS.PHASECHK.TRANS64 P0, [R6+URZ], R5 ;  /* 0x00000005060085a7 */ /* 0x000e64000800007f */
[----:B-1----:R-:W-:Y:S05]  /*8070*/  @!P0 BRA `(.L_x_185) ;  /* 0xfffffffc00f08947 */ /* 0x002fea000383ffff */
[----:B------:R-:W-:Y:S05]  /*8080*/  BRA `(.L_x_197) ;  /* 0xfffffffc00147947 */ /* 0x000fea000383ffff */
.L_x_198:
[----:B------:R-:W-:-:S00]  /*8090*/  BRA `(.L_x_198) ;  /* 0xfffffffc00fc7947 */ /* 0x000fc0000383ffff */
[----:B------:R-:W-:-:S00]  /*80a0*/  NOP ;  /* 0x0000000000007918 */ /* 0x000fc00000000000 */
        /* <DEDUP_REMOVED lines=13> */
.L_x_199:


//--------------------- .nv.global.init           --------------------------
	.section	.nv.global.init,"aw",@progbits
.nv.global.init:
	.type		$str$22,@object
	.size		$str$22,($str$23 - $str$22)
$str$22:
        /*0000*/ 	.byte	0x6b, 0x5f, 0x74, 0x69, 0x6c, 0x65, 0x5f, 0x63, 0x6f, 0x75, 0x6e, 0x74, 0x20, 0x3e, 0x3d, 0x20
        /*0010*/ 	.byte	0x31, 0x00
	.type		$str$23,@object
	.size		$str$23,(__unnamed_1 - $str$23)
$str$23:
        /*0012*/ 	.byte	0x2f, 0x74, 0x6d, 0x70, 0x2f, 0x63, 0x75, 0x74, 0x6c, 0x61, 0x73, 0x73, 0x5f, 0x73, 0x77, 0x65
        /*0022*/ 	.byte	0x65, 0x70, 0x5f, 0x73, 0x72, 0x63, 0x2f, 0x69, 0x6e, 0x63, 0x6c, 0x75, 0x64, 0x65, 0x2f, 0x63
        /*0032*/ 	.byte	0x75, 0x74, 0x6c, 0x61, 0x73, 0x73, 0x2f, 0x67, 0x65, 0x6d, 0x6d, 0x2f, 0x63, 0x6f, 0x6c, 0x6c
        /*0042*/ 	.byte	0x65, 0x63, 0x74, 0x69, 0x76, 0x65, 0x2f, 0x73, 0x6d, 0x39, 0x30, 0x5f, 0x6d, 0x6d, 0x61, 0x5f
        /*0052*/ 	.byte	0x74, 0x6d, 0x61, 0x5f, 0x67, 0x6d, 0x6d, 0x61, 0x5f, 0x73, 0x73, 0x5f, 0x77, 0x61, 0x72, 0x70
        /*0062*/ 	.byte	0x73, 0x70, 0x65, 0x63, 0x69, 0x61, 0x6c, 0x69, 0x7a, 0x65, 0x64, 0x2e, 0x68, 0x70, 0x70, 0x00
	.type		__unnamed_1,@object
	.size		__unnamed_1,(.L_0 - __unnamed_1)
__unnamed_1:
        /*0072*/ 	.byte	0x76, 0x6f, 0x69, 0x64, 0x20, 0x63, 0x75, 0x74, 0x6c, 0x61, 0x73, 0x73, 0x3a, 0x3a, 0x67, 0x65
        /* <DEDUP_REMOVED lines=175> */
        /*0b72*/ 	.byte	0x3a, 0x69, 0x64, 0x65, 0x6e, 0x74, 0x69, 0x74, 0x79, 0x5d, 0x00
.L_0:


//--------------------- .nv.shared._ZN7cutlass13device_kernelINS_4gemm6kernel13GemmUniversalIN4cute5tupleIJiiiiEEENS1_10collective13CollectiveMmaINS1_34MainloopSm90TmaGmmaWarpSpecializedILi5ENS5_IJNS4_1CILi8EEENSA_ILi1EEESC_EEENS1_35KernelTmaWarpSpecializedCooperativeEEENS5_IJNSA_ILi256EEENSA_ILi64EEENSA_ILi32EEEEEEfNS5_IJlSC_lEEEfSK_NS4_8TiledMMAINS4_8MMA_AtomIJNS4_4SM904GMMA29MMA_64x64x8_F32TF32TF32_SS_TNILNSO_7ScaleInE1ELSQ_1EEEEEENS4_6LayoutINS5_IJNSA_ILi2EEESC_SC_EEENS5_IJSC_NSA_ILi0EEESW_EEEEENS5_IJNS4_10UnderscoreESZ_SZ_EEEEENS4_13SM90_TMA_LOADENS4_14ComposedLayoutINS4_7SwizzleILi3ELi4ELi3EEENS4_18smem_ptr_flag_bitsILi32EEENST_INS5_IJSB_SI_EEENS5_IJSI_SC_EEEEEEEvNS4_8identityENS4_23SM90_TMA_LOAD_MULTICASTES1B_vS1C_EENS_8epilogue10collective6detail29Sm90TmaWarpSpecializedAdapterINS1G_15DefaultEpilogueIfSK_SK_NS1F_6thread17LinearCombinationIfLi1EffLNS1K_9ScaleType4KindE0ELNS_15FloatRoundStyleE2EfEENS1_15EpilogueDefaultEEEEEvvEEEEvNT_6ParamsE --------------------------
	.section	.nv.shared._ZN7cutlass13device_kernelINS_4gemm6kernel13GemmUniversalIN4cute5tupleIJiiiiEEENS1_10collective13CollectiveMmaINS1_34MainloopSm90TmaGmmaWarpSpecializedILi5ENS5_IJNS4_1CILi8EEENSA_ILi1EEESC_EEENS1_35KernelTmaWarpSpecializedCooperativeEEENS5_IJNSA_ILi256EEENSA_ILi64EEENSA_ILi32EEEEEEfNS5_IJlSC_lEEEfSK_NS4_8TiledMMAINS4_8MMA_AtomIJNS4_4SM904GMMA29MMA_64x64x8_F32TF32TF32_SS_TNILNSO_7ScaleInE1ELSQ_1EEEEEENS4_6LayoutINS5_IJNSA_ILi2EEESC_SC_EEENS5_IJSC_NSA_ILi0EEESW_EEEEENS5_IJNS4_10UnderscoreESZ_SZ_EEEEENS4_13SM90_TMA_LOADENS4_14ComposedLayoutINS4_7SwizzleILi3ELi4ELi3EEENS4_18smem_ptr_flag_bitsILi32EEENST_INS5_IJSB_SI_EEENS5_IJSI_SC_EEEEEEEvNS4_8identityENS4_23SM90_TMA_LOAD_MULTICASTES1B_vS1C_EENS_8epilogue10collective6detail29Sm90TmaWarpSpecializedAdapterINS1G_15DefaultEpilogueIfSK_SK_NS1F_6thread17LinearCombinationIfLi1EffLNS1K_9ScaleType4KindE0ELNS_15FloatRoundStyleE2EfEENS1_15EpilogueDefaultEEEEEvvEEEEvNT_6ParamsE,"aw",@nobits
	.sectionflags	@""
	.align	16
	.zero		1024


//--------------------- .nv.shared.reserved.0     --------------------------
	.section	.nv.shared.reserved.0,"aw",@nobits
	.weak		__nv_reservedSMEM_offset_0_alias
	.size		__nv_reservedSMEM_offset_0_alias, 0, 0
	.other		__nv_reservedSMEM_offset_0_alias,@"STO_CUDA_RESERVED_SHARED STV_DEFAULT"
__nv_reservedSMEM_offset_0_alias:
	.zero		0


//--------------------- .nv.global                --------------------------
	.section	.nv.global,"aw",@nobits
.nv.global:
	.type		_ZN40_INTERNAL_5d4dbc47_4_k_cu_da99c84a_168464cute1_E,@object
	.size		_ZN40_INTERNAL_5d4dbc47_4_k_cu_da99c84a_168464cute1_E,(_ZN40_INTERNAL_5d4dbc47_4_k_cu_da99c84a_168464cuda3std3__45__cpo6cbeginE - _ZN40_INTERNAL_5d4dbc47_4_k_cu_da99c84a_168464cute1_E)
_ZN40_INTERNAL_5d4dbc47_4_k_cu_da99c84a_168464cute1_E:
	.zero		1
	.type		_ZN40_INTERNAL_5d4dbc47_4_k_cu_da99c84a_168464cuda3std3__45__cpo6cbeginE,@object
	.size		_ZN40_INTERNAL_5d4dbc47_4_k_cu_da99c84a_168464cuda3std3__45__cpo6cbeginE,(_ZN40_INTERNAL_5d4dbc47_4_k_cu_da99c84a_168464cuda3std3__48in_placeE - _ZN40_INTERNAL_5d4dbc47_4_k_cu_da99c84a_168464cuda3std3__45__cpo6cbeginE)
_ZN40_INTERNAL_5d4dbc47_4_k_cu_da99c84a_168464cuda3std3__45__cpo6cbeginE:
	.zero		1
	.type		_ZN40_INTERNAL_5d4dbc47_4_k_cu_da99c84a_168464cuda3std3__48in_placeE,@object
	.size		_ZN40_INTERNAL_5d4dbc47_4_k_cu_da99c84a_168464cuda3std3__48in_placeE,(_ZN40_INTERNAL_5d4dbc47_4_k_cu_da99c84a_168464cuda3std6ranges3__45__cpo9iter_moveE - _ZN40_INTERNAL_5d4dbc47_4_k_cu_da99c84a_168464cuda3std3__48in_placeE)
_ZN40_INTERNAL_5d4dbc47_4_k_cu_da99c84a_168464cuda3std3__48in_placeE:
	.zero		1
	.type		_ZN40_INTERNAL_5d4dbc47_4_k_cu_da99c84a_168464cuda3std6ranges3__45__cpo9iter_moveE,@object
	.size		_ZN40_INTERNAL_5d4dbc47_4_k_cu_da99c84a_168464cuda3std6ranges3__45__cpo9iter_moveE,(_ZN40_INTERNAL_5d4dbc47_4_k_cu_da99c84a_168464cuda3std3__45__cpo5beginE - _ZN40_INTERNAL_5d4dbc47_4_k_cu_da99c84a_168464cuda3std6ranges3__45__cpo9iter_moveE)
_ZN40_INTERNAL_5d4dbc47_4_k_cu_da99c84a_168464cuda3std6ranges3__45__cpo9iter_moveE:
	.zero		1
	.type		_ZN40_INTERNAL_5d4dbc47_4_k_cu_da99c84a_168464cuda3std3__45__cpo5beginE,@object
	.size		_ZN40_INTERNAL_5d4dbc47_4_k_cu_da99c84a_168464cuda3std3__45__cpo5beginE,(_ZN40_INTERNAL_5d4dbc47_4_k_cu_da99c84a_168464cuda3std3__442_GLOBAL__N__5d4dbc47_4_k_cu_da99c84a_168466ignoreE - _ZN40_INTERNAL_5d4dbc47_4_k_cu_da99c84a_168464cuda3std3__45__cpo5beginE)
_ZN40_INTERNAL_5d4dbc47_4_k_cu_da99c84a_168464cuda3std3__45__cpo5beginE:
	.zero		1
	.type		_ZN40_INTERNAL_5d4dbc47_4_k_cu_da99c84a_168464cuda3std3__442_GLOBAL__N__5d4dbc47_4_k_cu_da99c84a_168466ignoreE,@object
	.size		_ZN40_INTERNAL_5d4dbc47_4_k_cu_da99c84a_168464cuda3std3__442_GLOBAL__N__5d4dbc47_4_k_cu_da99c84a_168466ignoreE,(_ZN40_INTERNAL_5d4dbc47_4_k_cu_da99c84a_168464cute7productE - _ZN40_INTERNAL_5d4dbc47_4_k_cu_da99c84a_168464cuda3std3__442_GLOBAL__N__5d4dbc47_4_k_cu_da99c84a_168466ignoreE)
_ZN40_INTERNAL_5d4dbc47_4_k_cu_da99c84a_168464cuda3std3__442_GLOBAL__N__5d4dbc47_4_k_cu_da99c84a_168466ignoreE:
	.zero		1
	.type		_ZN40_INTERNAL_5d4dbc47_4_k_cu_da99c84a_168464cute7productE,@object
	.size		_ZN40_INTERNAL_5d4dbc47_4_k_cu_da99c84a_168464cute7productE,(_ZN40_INTERNAL_5d4dbc47_4_k_cu_da99c84a_168464cuda3std3__45__cpo3endE - _ZN40_INTERNAL_5d4dbc47_4_k_cu_da99c84a_168464cute7productE)
_ZN40_INTERNAL_5d4dbc47_4_k_cu_da99c84a_168464cute7productE:
	.zero		1
	.type		_ZN40_INTERNAL_5d4dbc47_4_k_cu_da99c84a_168464cuda3std3__45__cpo3endE,@object
	.size		_ZN40_INTERNAL_5d4dbc47_4_k_cu_da99c84a_168464cuda3std3__45__cpo3endE,(_ZN40_INTERNAL_5d4dbc47_4_k_cu_da99c84a_168464cuda3std3__419piecewise_constructE - _ZN40_INTERNAL_5d4dbc47_4_k_cu_da99c84a_168464cuda3std3__45__cpo3endE)
_ZN40_INTERNAL_5d4dbc47_4_k_cu_da99c84a_168464cuda3std3__45__cpo3endE:
	.zero		1
	.type		_ZN40_INTERNAL_5d4dbc47_4_k_cu_da99c84a_168464cuda3std3__419piecewise_constructE,@object
	.size		_ZN40_INTERNAL_5d4dbc47_4_k_cu_da99c84a_168464cuda3std3__419piecewise_constructE,(_ZN40_INTERNAL_5d4dbc47_4_k_cu_da99c84a_168464cuda3std3__45__cpo4cendE - _ZN40_INTERNAL_5d4dbc47_4_k_cu_da99c84a_168464cuda3std3__419piecewise_constructE)
_ZN40_INTERNAL_5d4dbc47_4_k_cu_da99c84a_168464cuda3std3__419piecewise_constructE:
	.zero		1
	.type		_ZN40_INTERNAL_5d4dbc47_4_k_cu_da99c84a_168464cuda3std3__45__cpo4cendE,@object
	.size		_ZN40_INTERNAL_5d4dbc47_4_k_cu_da99c84a_168464cuda3std3__45__cpo4cendE,(_ZN40_INTERNAL_5d4dbc47_4_k_cu_da99c84a_168464cuda3std6ranges3__45__cpo4swapE - _ZN40_INTERNAL_5d4dbc47_4_k_cu_da99c84a_168464cuda3std3__45__cpo4cendE)
_ZN40_INTERNAL_5d4dbc47_4_k_cu_da99c84a_168464cuda3std3__45__cpo4cendE:
	.zero		1
	.type		_ZN40_INTERNAL_5d4dbc47_4_k_cu_da99c84a_168464cuda3std6ranges3__45__cpo4swapE,@object
	.size		_ZN40_INTERNAL_5d4dbc47_4_k_cu_da99c84a_168464cuda3std6ranges3__45__cpo4swapE,(.L_8 - _ZN40_INTERNAL_5d4dbc47_4_k_cu_da99c84a_168464cuda3std6ranges3__45__cpo4swapE)
_ZN40_INTERNAL_5d4dbc47_4_k_cu_da99c84a_168464cuda3std6ranges3__45__cpo4swapE:
	.zero		1
.L_8:


//--------------------- .nv.constant0._ZN7cutlass13device_kernelINS_4gemm6kernel13GemmUniversalIN4cute5tupleIJiiiiEEENS1_10collective13CollectiveMmaINS1_34MainloopSm90TmaGmmaWarpSpecializedILi5ENS5_IJNS4_1CILi8EEENSA_ILi1EEESC_EEENS1_35KernelTmaWarpSpecializedCooperativeEEENS5_IJNSA_ILi256EEENSA_ILi64EEENSA_ILi32EEEEEEfNS5_IJlSC_lEEEfSK_NS4_8TiledMMAINS4_8MMA_AtomIJNS4_4SM904GMMA29MMA_64x64x8_F32TF32TF32_SS_TNILNSO_7ScaleInE1ELSQ_1EEEEEENS4_6LayoutINS5_IJNSA_ILi2EEESC_SC_EEENS5_IJSC_NSA_ILi0EEESW_EEEEENS5_IJNS4_10UnderscoreESZ_SZ_EEEEENS4_13SM90_TMA_LOADENS4_14ComposedLayoutINS4_7SwizzleILi3ELi4ELi3EEENS4_18smem_ptr_flag_bitsILi32EEENST_INS5_IJSB_SI_EEENS5_IJSI_SC_EEEEEEEvNS4_8identityENS4_23SM90_TMA_LOAD_MULTICASTES1B_vS1C_EENS_8epilogue10collective6detail29Sm90TmaWarpSpecializedAdapterINS1G_15DefaultEpilogueIfSK_SK_NS1F_6thread17LinearCombinationIfLi1EffLNS1K_9ScaleType4KindE0ELNS_15FloatRoundStyleE2EfEENS1_15EpilogueDefaultEEEEEvvEEEEvNT_6ParamsE --------------------------
	.section	.nv.constant0._ZN7cutlass13device_kernelINS_4gemm6kernel13GemmUniversalIN4cute5tupleIJiiiiEEENS1_10collective13CollectiveMmaINS1_34MainloopSm90TmaGmmaWarpSpecializedILi5ENS5_IJNS4_1CILi8EEENSA_ILi1EEESC_EEENS1_35KernelTmaWarpSpecializedCooperativeEEENS5_IJNSA_ILi256EEENSA_ILi64EEENSA_ILi32EEEEEEfNS5_IJlSC_lEEEfSK_NS4_8TiledMMAINS4_8MMA_AtomIJNS4_4SM904GMMA29MMA_64x64x8_F32TF32TF32_SS_TNILNSO_7ScaleInE1ELSQ_1EEEEEENS4_6LayoutINS5_IJNSA_ILi2EEESC_SC_EEENS5_IJSC_NSA_ILi0EEESW_EEEEENS5_IJNS4_10UnderscoreESZ_SZ_EEEEENS4_13SM90_TMA_LOADENS4_14ComposedLayoutINS4_7SwizzleILi3ELi4ELi3EEENS4_18smem_ptr_flag_bitsILi32EEENST_INS5_IJSB_SI_EEENS5_IJSI_SC_EEEEEEEvNS4_8identityENS4_23SM90_TMA_LOAD_MULTICASTES1B_vS1C_EENS_8epilogue10collective6detail29Sm90TmaWarpSpecializedAdapterINS1G_15DefaultEpilogueIfSK_SK_NS1F_6thread17LinearCombinationIfLi1EffLNS1K_9ScaleType4KindE0ELNS_15FloatRoundStyleE2EfEENS1_15EpilogueDefaultEEEEEvvEEEEvNT_6ParamsE,"a",@progbits
	.sectionflags	@""
	.align	4
.nv.constant0._ZN7cutlass13device_kernelINS_4gemm6kernel13GemmUniversalIN4cute5tupleIJiiiiEEENS1_10collective13CollectiveMmaINS1_34MainloopSm90TmaGmmaWarpSpecializedILi5ENS5_IJNS4_1CILi8EEENSA_ILi1EEESC_EEENS1_35KernelTmaWarpSpecializedCooperativeEEENS5_IJNSA_ILi256EEENSA_ILi64EEENSA_ILi32EEEEEEfNS5_IJlSC_lEEEfSK_NS4_8TiledMMAINS4_8MMA_AtomIJNS4_4SM904GMMA29MMA_64x64x8_F32TF32TF32_SS_TNILNSO_7ScaleInE1ELSQ_1EEEEEENS4_6LayoutINS5_IJNSA_ILi2EEESC_SC_EEENS5_IJSC_NSA_ILi0EEESW_EEEEENS5_IJNS4_10UnderscoreESZ_SZ_EEEEENS4_13SM90_TMA_LOADENS4_14ComposedLayoutINS4_7SwizzleILi3ELi4ELi3EEENS4_18smem_ptr_flag_bitsILi32EEENST_INS5_IJSB_SI_EEENS5_IJSI_SC_EEEEEEEvNS4_8identityENS4_23SM90_TMA_LOAD_MULTICASTES1B_vS1C_EENS_8epilogue10collective6detail29Sm90TmaWarpSpecializedAdapterINS1G_15DefaultEpilogueIfSK_SK_NS1F_6thread17LinearCombinationIfLi1EffLNS1K_9ScaleType4KindE0ELNS_15FloatRoundStyleE2EfEENS1_15EpilogueDefaultEEEEEvvEEEEvNT_6ParamsE:
	.zero		1664


//--------------------- SYMBOLS --------------------------

	.type		.nv.reservedSmem.offset0,@object
	.size		.nv.reservedSmem.offset0,0x4
	.type		__assertfail,@function
